	.target	sm_90a

	.elftype	@"ET_EXEC"


//--------------------- .note.nv.tkinfo           --------------------------
	.section	.note.nv.tkinfo,"",@"SHT_NOTE"
	.sectionflags	@"SHF_NOTE_NV_TKINFO"
	.tkinfo
        /*0018*/ 	.word	0x00000002
        /*0030*/ 	.string	""
        /*0030*/ 	.string	"ptxas"
        /*0030*/ 	.string	"Cuda compilation tools, release 13.0, V13.0.88"
        /*0030*/ 	.string	"Build cuda_13.0.r13.0/compiler.36424714_0"
        /*0030*/ 	.string	"-arch sm_90a -m 64 "



//--------------------- .note.nv.cuinfo           --------------------------
	.section	.note.nv.cuinfo,"",@"SHT_NOTE"
	.sectionflags	@"SHF_NOTE_NV_CUINFO"
        /*0018*/ 	.short	0x0002
        /*001a*/ 	.short	0x005a
        /*001c*/ 	.short	0x0082
	.zero		2


//--------------------- .nv.info                  --------------------------
	.section	.nv.info,"",@"SHT_CUDA_INFO"
	.align	4


	//----- nvinfo : EIATTR_REGCOUNT
	.align		4
        /*0000*/ 	.byte	0x04, 0x2f
        /*0002*/ 	.short	(.L_15 - .L_14)
	.align		4
.L_14:
        /*0004*/ 	.word	index@(_ZN7cutlass13device_kernelINS_4gemm6kernel13GemmUniversalIN4cute5tupleIJiiiiEEENS1_10collective13CollectiveMmaINS1_34MainloopSm90TmaGmmaWarpSpecializedILi3ENS5_IJNS4_1CILi1EEENSA_ILi2EEESB_EEENS1_35KernelTmaWarpSpecializedCooperativeEEENS5_IJNSA_ILi256EEESG_NSA_ILi32EEEEEENS_10bfloat16_tENS5_IJlSB_lEEESJ_SK_NS4_8TiledMMAINS4_8MMA_AtomIJNS4_4SM904GMMA28MMA_64x256x16_F32BF16BF16_SSILNSO_5MajorE0ELSQ_0ELNSO_7ScaleInE1ELSR_1EEEEEENS4_6LayoutINS5_IJSC_SB_SB_EEENS5_IJSB_NSA_ILi0EEESW_EEEEENS5_IJNS4_10UnderscoreESZ_SZ_EEEEENS4_23SM90_TMA_LOAD_MULTICASTENS4_14ComposedLayoutINS4_7SwizzleILi2ELi4ELi3EEENS4_18smem_ptr_flag_bitsILi16EEENSU_INS5_IJNSA_ILi8EEESH_EEENS5_IJSH_SB_EEEEEEEvNS4_8identityENS4_13SM90_TMA_LOADES1C_vS1D_EENS_8epilogue10collective6detail29Sm90TmaWarpSpecializedAdapterINS1H_15DefaultEpilogueISJ_SK_SK_NS1G_6thread17LinearCombinationISJ_Li1EffLNS1L_9ScaleType4KindE0ELNS_15FloatRoundStyleE2ESJ_EENS1_15EpilogueDefaultEEEEEvvEEEEvNT_6ParamsE)
        /*0008*/ 	.word	0x000000a8


	//----- nvinfo : EIATTR_FRAME_SIZE
	.align		4
.L_15:
        /*000c*/ 	.byte	0x04, 0x11
        /*000e*/ 	.short	(.L_17 - .L_16)
	.align		4
.L_16:
        /*0010*/ 	.word	index@(_ZN7cutlass13device_kernelINS_4gemm6kernel13GemmUniversalIN4cute5tupleIJiiiiEEENS1_10collective13CollectiveMmaINS1_34MainloopSm90TmaGmmaWarpSpecializedILi3ENS5_IJNS4_1CILi1EEENSA_ILi2EEESB_EEENS1_35KernelTmaWarpSpecializedCooperativeEEENS5_IJNSA_ILi256EEESG_NSA_ILi32EEEEEENS_10bfloat16_tENS5_IJlSB_lEEESJ_SK_NS4_8TiledMMAINS4_8MMA_AtomIJNS4_4SM904GMMA28MMA_64x256x16_F32BF16BF16_SSILNSO_5MajorE0ELSQ_0ELNSO_7ScaleInE1ELSR_1EEEEEENS4_6LayoutINS5_IJSC_SB_SB_EEENS5_IJSB_NSA_ILi0EEESW_EEEEENS5_IJNS4_10UnderscoreESZ_SZ_EEEEENS4_23SM90_TMA_LOAD_MULTICASTENS4_14ComposedLayoutINS4_7SwizzleILi2ELi4ELi3EEENS4_18smem_ptr_flag_bitsILi16EEENSU_INS5_IJNSA_ILi8EEESH_EEENS5_IJSH_SB_EEEEEEEvNS4_8identityENS4_13SM90_TMA_LOADES1C_vS1D_EENS_8epilogue10collective6detail29Sm90TmaWarpSpecializedAdapterINS1H_15DefaultEpilogueISJ_SK_SK_NS1G_6thread17LinearCombinationISJ_Li1EffLNS1L_9ScaleType4KindE0ELNS_15FloatRoundStyleE2ESJ_EENS1_15EpilogueDefaultEEEEEvvEEEEvNT_6ParamsE)
        /*0014*/ 	.word	0x000004c0


	//----- nvinfo : EIATTR_MIN_STACK_SIZE
	.align		4
.L_17:
        /*0018*/ 	.byte	0x04, 0x12
        /*001a*/ 	.short	(.L_19 - .L_18)
	.align		4
.L_18:
        /*001c*/ 	.word	index@(_ZN7cutlass13device_kernelINS_4gemm6kernel13GemmUniversalIN4cute5tupleIJiiiiEEENS1_10collective13CollectiveMmaINS1_34MainloopSm90TmaGmmaWarpSpecializedILi3ENS5_IJNS4_1CILi1EEENSA_ILi2EEESB_EEENS1_35KernelTmaWarpSpecializedCooperativeEEENS5_IJNSA_ILi256EEESG_NSA_ILi32EEEEEENS_10bfloat16_tENS5_IJlSB_lEEESJ_SK_NS4_8TiledMMAINS4_8MMA_AtomIJNS4_4SM904GMMA28MMA_64x256x16_F32BF16BF16_SSILNSO_5MajorE0ELSQ_0ELNSO_7ScaleInE1ELSR_1EEEEEENS4_6LayoutINS5_IJSC_SB_SB_EEENS5_IJSB_NSA_ILi0EEESW_EEEEENS5_IJNS4_10UnderscoreESZ_SZ_EEEEENS4_23SM90_TMA_LOAD_MULTICASTENS4_14ComposedLayoutINS4_7SwizzleILi2ELi4ELi3EEENS4_18smem_ptr_flag_bitsILi16EEENSU_INS5_IJNSA_ILi8EEESH_EEENS5_IJSH_SB_EEEEEEEvNS4_8identityENS4_13SM90_TMA_LOADES1C_vS1D_EENS_8epilogue10collective6detail29Sm90TmaWarpSpecializedAdapterINS1H_15DefaultEpilogueISJ_SK_SK_NS1G_6thread17LinearCombinationISJ_Li1EffLNS1L_9ScaleType4KindE0ELNS_15FloatRoundStyleE2ESJ_EENS1_15EpilogueDefaultEEEEEvvEEEEvNT_6ParamsE)
        /*0020*/ 	.word	0x000004c0
.L_19:


//--------------------- .nv.compat                --------------------------
	.section	.nv.compat,"",@"SHT_CUDA_COMPAT_INFO"
	.align	4
        /*0000*/ 	.byte	0x02, 0x09, 0x01, 0x00, 0x02, 0x02, 0x04, 0x00, 0x02, 0x05, 0x05, 0x00, 0x03, 0x07, 0x01, 0x01
        /*0010*/ 	.byte	0x02, 0x03, 0x01, 0x00, 0x02, 0x06, 0x01, 0x00, 0x04, 0x0b, 0x08, 0x00, 0x00, 0x00, 0x00, 0x00
        /*0020*/ 	.byte	0x00, 0x00, 0x00, 0x00


//--------------------- .nv.info._ZN7cutlass13device_kernelINS_4gemm6kernel13GemmUniversalIN4cute5tupleIJiiiiEEENS1_10collective13CollectiveMmaINS1_34MainloopSm90TmaGmmaWarpSpecializedILi3ENS5_IJNS4_1CILi1EEENSA_ILi2EEESB_EEENS1_35KernelTmaWarpSpecializedCooperativeEEENS5_IJNSA_ILi256EEESG_NSA_ILi32EEEEEENS_10bfloat16_tENS5_IJlSB_lEEESJ_SK_NS4_8TiledMMAINS4_8MMA_AtomIJNS4_4SM904GMMA28MMA_64x256x16_F32BF16BF16_SSILNSO_5MajorE0ELSQ_0ELNSO_7ScaleInE1ELSR_1EEEEEENS4_6LayoutINS5_IJSC_SB_SB_EEENS5_IJSB_NSA_ILi0EEESW_EEEEENS5_IJNS4_10UnderscoreESZ_SZ_EEEEENS4_23SM90_TMA_LOAD_MULTICASTENS4_14ComposedLayoutINS4_7SwizzleILi2ELi4ELi3EEENS4_18smem_ptr_flag_bitsILi16EEENSU_INS5_IJNSA_ILi8EEESH_EEENS5_IJSH_SB_EEEEEEEvNS4_8identityENS4_13SM90_TMA_LOADES1C_vS1D_EENS_8epilogue10collective6detail29Sm90TmaWarpSpecializedAdapterINS1H_15DefaultEpilogueISJ_SK_SK_NS1G_6thread17LinearCombinationISJ_Li1EffLNS1L_9ScaleType4KindE0ELNS_15FloatRoundStyleE2ESJ_EENS1_15EpilogueDefaultEEEEEvvEEEEvNT_6ParamsE --------------------------
	.section	.nv.info._ZN7cutlass13device_kernelINS_4gemm6kernel13GemmUniversalIN4cute5tupleIJiiiiEEENS1_10collective13CollectiveMmaINS1_34MainloopSm90TmaGmmaWarpSpecializedILi3ENS5_IJNS4_1CILi1EEENSA_ILi2EEESB_EEENS1_35KernelTmaWarpSpecializedCooperativeEEENS5_IJNSA_ILi256EEESG_NSA_ILi32EEEEEENS_10bfloat16_tENS5_IJlSB_lEEESJ_SK_NS4_8TiledMMAINS4_8MMA_AtomIJNS4_4SM904GMMA28MMA_64x256x16_F32BF16BF16_SSILNSO_5MajorE0ELSQ_0ELNSO_7ScaleInE1ELSR_1EEEEEENS4_6LayoutINS5_IJSC_SB_SB_EEENS5_IJSB_NSA_ILi0EEESW_EEEEENS5_IJNS4_10UnderscoreESZ_SZ_EEEEENS4_23SM90_TMA_LOAD_MULTICASTENS4_14ComposedLayoutINS4_7SwizzleILi2ELi4ELi3EEENS4_18smem_ptr_flag_bitsILi16EEENSU_INS5_IJNSA_ILi8EEESH_EEENS5_IJSH_SB_EEEEEEEvNS4_8identityENS4_13SM90_TMA_LOADES1C_vS1D_EENS_8epilogue10collective6detail29Sm90TmaWarpSpecializedAdapterINS1H_15DefaultEpilogueISJ_SK_SK_NS1G_6thread17LinearCombinationISJ_Li1EffLNS1L_9ScaleType4KindE0ELNS_15FloatRoundStyleE2ESJ_EENS1_15EpilogueDefaultEEEEEvvEEEEvNT_6ParamsE,"",@"SHT_CUDA_INFO"
	.sectionflags	@""
	.align	4


	//----- nvinfo : EIATTR_CUDA_API_VERSION
	.align		4
        /*0000*/ 	.byte	0x04, 0x37
        /*0002*/ 	.short	(.L_21 - .L_20)
.L_20:
        /*0004*/ 	.word	0x00000082


	//----- nvinfo : EIATTR_KPARAM_INFO
	.align		4
.L_21:
        /*0008*/ 	.byte	0x04, 0x17
        /*000a*/ 	.short	(.L_23 - .L_22)
.L_22:
        /*000c*/ 	.word	0x00000000
        /*0010*/ 	.short	0x0000
        /*0012*/ 	.short	0x0070
        /*0014*/ 	.byte	0x00, 0xf0, 0x01, 0x10


	//----- nvinfo : EIATTR_SPARSE_MMA_MASK
	.align		4
.L_23:
        /*0018*/ 	.byte	0x03, 0x50
        /*001a*/ 	.short	0x0000


	//----- nvinfo : EIATTR_MAXREG_COUNT
	.align		4
        /*001c*/ 	.byte	0x03, 0x1b
        /*001e*/ 	.short	0x00a8


	//----- nvinfo : EIATTR_NUM_BARRIERS
	.align		4
        /*0020*/ 	.byte	0x02, 0x4c
        /*0022*/ 	.byte	0x01
	.zero		1


	//----- nvinfo : EIATTR_EXTERNS
	.align		4
        /*0024*/ 	.byte	0x04, 0x0f
        /*0026*/ 	.short	(.L_25 - .L_24)


	//   ....[0]....
	.align		4
.L_24:
        /*0028*/ 	.word	index@(__assertfail)


	//----- nvinfo : EIATTR_ANNOTATIONS
	.align		4
.L_25:
        /*002c*/ 	.byte	0x04, 0x55
        /*002e*/ 	.short	(.L_27 - .L_26)


	//   ....[0]....
.L_26:
        /*0030*/ 	.word	0x00000001
        /*0034*/ 	.byte	0x60, 0x09, 0x00, 0x00, 0x01, 0x00, 0x00, 0x00, 0x80, 0x09, 0x00, 0x00, 0x01, 0x00, 0x00, 0x00
        /* <DEDUP_REMOVED lines=380> */
        /*1804*/ 	.byte	0x20, 0x77, 0x01, 0x00


	//----- nvinfo : EIATTR_MERCURY_ISA_VERSION
	.align		4
.L_27:
        /*1808*/ 	.byte	0x03, 0x5f
        /*180a*/ 	.short	0x0101


	//----- nvinfo : EIATTR_INT_WARP_WIDE_INSTR_OFFSETS
	.align		4
        /*180c*/ 	.byte	0x04, 0x31
        /*180e*/ 	.short	(.L_29 - .L_28)


	//   ....[0]....
.L_28:
        /*1810*/ 	.word	0x00000530


	//   ....[1]....
        /*1814*/ 	.word	0x000005e0


	//   ....[2]....
        /*1818*/ 	.word	0x000006c0


	//----- nvinfo : EIATTR_COOP_GROUP_MASK_REGIDS
	.align		4
.L_29:
        /*181c*/ 	.byte	0x04, 0x29
        /*181e*/ 	.short	(.L_31 - .L_30)


	//   ....[0]....
.L_30:
        /*1820*/ 	.word	0xffffffff


	//   ....[1]....
        /*1824*/ 	.word	0xffffffff


	//   ....[2]....
        /*1828*/ 	.word	0xffffffff


	//   ....[3]....
        /*182c*/ 	.word	0xffffffff


	//   ....[4]....
        /*1830*/ 	.word	0xffffffff


	//   ....[5]....
        /*1834*/ 	.word	0xffffffff


	//----- nvinfo : EIATTR_COOP_GROUP_INSTR_OFFSETS
	.align		4
.L_31:
        /*1838*/ 	.byte	0x04, 0x28
        /*183a*/ 	.short	(.L_33 - .L_32)


	//   ....[0]....
.L_32:
        /*183c*/ 	.word	0x00000070


	//   ....[1]....
        /*1840*/ 	.word	0x00000080


	//   ....[2]....
        /*1844*/ 	.word	0x000001a0


	//   ....[3]....
        /*1848*/ 	.word	0x000003a0


	//   ....[4]....
        /*184c*/ 	.word	0x000007b0


	//   ....[5]....
        /*1850*/ 	.word	0x00001380


	//----- nvinfo : EIATTR_REG_RECONFIG
	.align		4
.L_33:
        /*1854*/ 	.byte	0x01, 0x54
	.zero		2


	//----- nvinfo : EIATTR_SYSCALL_OFFSETS
	.align		4
        /*1858*/ 	.byte	0x04, 0x46
        /*185a*/ 	.short	(.L_35 - .L_34)


	//   ....[0]....
.L_34:
        /*185c*/ 	.word	0x00001530


	//----- nvinfo : EIATTR_MBARRIER_INSTR_OFFSETS
	.align		4
.L_35:
        /*1860*/ 	.byte	0x04, 0x39
        /*1862*/ 	.short	(.L_37 - .L_36)


	//   ....[0]....
.L_36:
        /*1864*/ 	.word	0x00000320
        /*1868*/ 	.word	0x000000ff
        /*186c*/ 	.word	0x00000000
        /*1870*/ 	.short	0x0100
        /*1872*/ 	.byte	0x08
	.zero		1


	//   ....[1]....
        /*1874*/ 	.word	0x00000330
        /*1878*/ 	.word	0x000000ff
        /*187c*/ 	.word	0x00000018
        /*1880*/ 	.short	0x0100
        /*1882*/ 	.byte	0x08
	.zero		1


	//   ....[2]....
        /*1884*/ 	.word	0x00000340
        /*1888*/ 	.word	0x000000ff
        /*188c*/ 	.word	0x00000008
        /*1890*/ 	.short	0x0100
        /*1892*/ 	.byte	0x08
	.zero		1


	//   ....[3]....
        /*1894*/ 	.word	0x00000350
        /*1898*/ 	.word	0x000000ff
        /*189c*/ 	.word	0x00000020
        /*18a0*/ 	.short	0x0100
        /*18a2*/ 	.byte	0x08
	.zero		1


	//   ....[4]....
        /*18a4*/ 	.word	0x00000360
        /*18a8*/ 	.word	0x000000ff
        /*18ac*/ 	.word	0x00000010
        /*18b0*/ 	.short	0x0100
        /*18b2*/ 	.byte	0x08
	.zero		1


	//   ....[5]....
        /*18b4*/ 	.word	0x00000370
        /*18b8*/ 	.word	0x000000ff
        /*18bc*/ 	.word	0x00000028
        /*18c0*/ 	.short	0x0100
        /*18c2*/ 	.byte	0x08
	.zero		1


	//   ....[6]....
        /*18c4*/ 	.word	0x00000730
        /*18c8*/ 	.word	0x000000ff
        /*18cc*/ 	.word	0x00000040
        /*18d0*/ 	.short	0x0100
        /*18d2*/ 	.byte	0x07
	.zero		1


	//   ....[7]....
        /*18d4*/ 	.word	0x00000760
        /*18d8*/ 	.word	0x000000ff
        /*18dc*/ 	.word	0x00000048
        /*18e0*/ 	.short	0x0100
        /*18e2*/ 	.byte	0x07
	.zero		1


	//   ....[8]....
        /*18e4*/ 	.word	0x00001610
        /*18e8*/ 	.word	0x00000004
        /*18ec*/ 	.word	0x00000000
        /*18f0*/ 	.short	0x010a
        /*18f2*/ 	.byte	0x3f
	.zero		1


	//   ....[9]....
        /*18f4*/ 	.word	0x00001650
        /*18f8*/ 	.word	0x00000004
        /*18fc*/ 	.word	0x00000000
        /*1900*/ 	.short	0x010a
        /*1902*/ 	.byte	0x3f
	.zero		1


	//   ....[10]....
        /*1904*/ 	.word	0x00002be0
        /*1908*/ 	.word	0x00000005
        /*190c*/ 	.word	0x00000000
        /*1910*/ 	.short	0x010a
        /*1912*/ 	.byte	0x3f
	.zero		1


	//   ....[11]....
        /*1914*/ 	.word	0x00002c20
        /*1918*/ 	.word	0x00000005
        /*191c*/ 	.word	0x00000000
        /*1920*/ 	.short	0x010a
        /*1922*/ 	.byte	0x3f
	.zero		1


	//   ....[12]....
        /*1924*/ 	.word	0x00004c40
        /*1928*/ 	.word	0x00000005
        /*192c*/ 	.word	0x00000000
        /*1930*/ 	.short	0x0101
        /*1932*/ 	.byte	0x3f
	.zero		1


	//   ....[13]....
        /*1934*/ 	.word	0x00004e50
        /*1938*/ 	.word	0x00000000
        /*193c*/ 	.word	0x00000000
        /*1940*/ 	.short	0x0101
        /*1942*/ 	.byte	0x3f
	.zero		1


	//   ....[14]....
        /*1944*/ 	.word	0x00017280
        /*1948*/ 	.word	0x00000008
        /*194c*/ 	.word	0x00000018
        /*1950*/ 	.short	0x010a
        /*1952*/ 	.byte	0x3f
	.zero		1


	//   ....[15]....
        /*1954*/ 	.word	0x00017620
        /*1958*/ 	.word	0x00000003
        /*195c*/ 	.word	0x00000048
        /*1960*/ 	.short	0x0101
        /*1962*/ 	.byte	0x3f
	.zero		1


	//   ....[16]....
        /*1964*/ 	.word	0x00017e20
        /*1968*/ 	.word	0x00000005
        /*196c*/ 	.word	0x00000000
        /*1970*/ 	.short	0x010a
        /*1972*/ 	.byte	0x3f
	.zero		1


	//   ....[17]....
        /*1974*/ 	.word	0x00017eb0
        /*1978*/ 	.word	0x00000005
        /*197c*/ 	.word	0x00000000
        /*1980*/ 	.short	0x010a
        /*1982*/ 	.byte	0x3f
	.zero		1


	//   ....[18]....
        /*1984*/ 	.word	0x00017f40
        /*1988*/ 	.word	0x00000003
        /*198c*/ 	.word	0x00000000
        /*1990*/ 	.short	0x010a
        /*1992*/ 	.byte	0x3f
	.zero		1


	//   ....[19]....
        /*1994*/ 	.word	0x00017fa0
        /*1998*/ 	.word	0x00000004
        /*199c*/ 	.word	0x00000000
        /*19a0*/ 	.short	0x010a
        /*19a2*/ 	.byte	0x3f
	.zero		1


	//   ....[20]....
        /*19a4*/ 	.word	0x00017ff0
        /*19a8*/ 	.word	0x00000005
        /*19ac*/ 	.word	0x00000000
        /*19b0*/ 	.short	0x010a
        /*19b2*/ 	.byte	0x3f
	.zero		1


	//   ....[21]....
        /*19b4*/ 	.word	0x000180c0
        /*19b8*/ 	.word	0x00000008
        /*19bc*/ 	.word	0x00000018
        /*19c0*/ 	.short	0x010a
        /*19c2*/ 	.byte	0x3f
	.zero		1


	//   ....[22]....
        /*19c4*/ 	.word	0x00018190
        /*19c8*/ 	.word	0x00000005
        /*19cc*/ 	.word	0x00000000
        /*19d0*/ 	.short	0x010a
        /*19d2*/ 	.byte	0x3f
	.zero		1


	//   ....[23]....
        /*19d4*/ 	.word	0x000181e0
        /*19d8*/ 	.word	0x00000005
        /*19dc*/ 	.word	0x00000000
        /*19e0*/ 	.short	0x010a
        /*19e2*/ 	.byte	0x3f
	.zero		1


	//----- nvinfo : EIATTR_NUM_MBARRIERS
	.align		4
.L_37:
        /*19e4*/ 	.byte	0x03, 0x38
        /*19e6*/ 	.short	0x0008


	//----- nvinfo : EIATTR_EXIT_INSTR_OFFSETS
	.align		4
        /*19e8*/ 	.byte	0x04, 0x1c
        /*19ea*/ 	.short	(.L_39 - .L_38)


	//   ....[0]....
.L_38:
        /*19ec*/ 	.word	0x00000a10


	//   ....[1]....
        /*19f0*/ 	.word	0x000012a0


	//   ....[2]....
        /*19f4*/ 	.word	0x000168e0


	//   ....[3]....
        /*19f8*/ 	.word	0x00016f00


	//   ....[4]....
        /*19fc*/ 	.word	0x00017f90


	//----- nvinfo : EIATTR_MAX_THREADS
	.align		4
.L_39:
        /*1a00*/ 	.byte	0x04, 0x05
        /*1a02*/ 	.short	(.L_41 - .L_40)
.L_40:
        /*1a04*/ 	.word	0x00000180
        /*1a08*/ 	.word	0x00000001
        /*1a0c*/ 	.word	0x00000001


	//----- nvinfo : EIATTR_CRS_STACK_SIZE
	.align		4
.L_41:
        /*1a10*/ 	.byte	0x04, 0x1e
        /*1a12*/ 	.short	(.L_43 - .L_42)
.L_42:
        /*1a14*/ 	.word	0x00000000


	//----- nvinfo : EIATTR_CBANK_PARAM_SIZE
	.align		4
.L_43:
        /*1a18*/ 	.byte	0x03, 0x19
        /*1a1a*/ 	.short	0x0470


	//----- nvinfo : EIATTR_PARAM_CBANK
	.align		4
        /*1a1c*/ 	.byte	0x04, 0x0a
        /*1a1e*/ 	.short	(.L_45 - .L_44)
	.align		4
.L_44:
        /*1a20*/ 	.word	index@(.nv.constant0._ZN7cutlass13device_kernelINS_4gemm6kernel13GemmUniversalIN4cute5tupleIJiiiiEEENS1_10collective13CollectiveMmaINS1_34MainloopSm90TmaGmmaWarpSpecializedILi3ENS5_IJNS4_1CILi1EEENSA_ILi2EEESB_EEENS1_35KernelTmaWarpSpecializedCooperativeEEENS5_IJNSA_ILi256EEESG_NSA_ILi32EEEEEENS_10bfloat16_tENS5_IJlSB_lEEESJ_SK_NS4_8TiledMMAINS4_8MMA_AtomIJNS4_4SM904GMMA28MMA_64x256x16_F32BF16BF16_SSILNSO_5MajorE0ELSQ_0ELNSO_7ScaleInE1ELSR_1EEEEEENS4_6LayoutINS5_IJSC_SB_SB_EEENS5_IJSB_NSA_ILi0EEESW_EEEEENS5_IJNS4_10UnderscoreESZ_SZ_EEEEENS4_23SM90_TMA_LOAD_MULTICASTENS4_14ComposedLayoutINS4_7SwizzleILi2ELi4ELi3EEENS4_18smem_ptr_flag_bitsILi16EEENSU_INS5_IJNSA_ILi8EEESH_EEENS5_IJSH_SB_EEEEEEEvNS4_8identityENS4_13SM90_TMA_LOADES1C_vS1D_EENS_8epilogue10collective6detail29Sm90TmaWarpSpecializedAdapterINS1H_15DefaultEpilogueISJ_SK_SK_NS1G_6thread17LinearCombinationISJ_Li1EffLNS1L_9ScaleType4KindE0ELNS_15FloatRoundStyleE2ESJ_EENS1_15EpilogueDefaultEEEEEvvEEEEvNT_6ParamsE)
        /*1a24*/ 	.short	0x0210
        /*1a26*/ 	.short	0x0470


	//----- nvinfo : EIATTR_SW_WAR
	.align		4
.L_45:
        /*1a28*/ 	.byte	0x04, 0x36
        /*1a2a*/ 	.short	(.L_47 - .L_46)
.L_46:
        /*1a2c*/ 	.word	0x00000008
.L_47:


//--------------------- .nv.callgraph             --------------------------
	.section	.nv.callgraph,"",@"SHT_CUDA_CALLGRAPH"
	.align	4
	.sectionentsize	8
	.align		4
        /*0000*/ 	.word	0x00000000
	.align		4
        /*0004*/ 	.word	0xffffffff
	.align		4
        /*0008*/ 	.word	index@(_ZN7cutlass13device_kernelINS_4gemm6kernel13GemmUniversalIN4cute5tupleIJiiiiEEENS1_10collective13CollectiveMmaINS1_34MainloopSm90TmaGmmaWarpSpecializedILi3ENS5_IJNS4_1CILi1EEENSA_ILi2EEESB_EEENS1_35KernelTmaWarpSpecializedCooperativeEEENS5_IJNSA_ILi256EEESG_NSA_ILi32EEEEEENS_10bfloat16_tENS5_IJlSB_lEEESJ_SK_NS4_8TiledMMAINS4_8MMA_AtomIJNS4_4SM904GMMA28MMA_64x256x16_F32BF16BF16_SSILNSO_5MajorE0ELSQ_0ELNSO_7ScaleInE1ELSR_1EEEEEENS4_6LayoutINS5_IJSC_SB_SB_EEENS5_IJSB_NSA_ILi0EEESW_EEEEENS5_IJNS4_10UnderscoreESZ_SZ_EEEEENS4_23SM90_TMA_LOAD_MULTICASTENS4_14ComposedLayoutINS4_7SwizzleILi2ELi4ELi3EEENS4_18smem_ptr_flag_bitsILi16EEENSU_INS5_IJNSA_ILi8EEESH_EEENS5_IJSH_SB_EEEEEEEvNS4_8identityENS4_13SM90_TMA_LOADES1C_vS1D_EENS_8epilogue10collective6detail29Sm90TmaWarpSpecializedAdapterINS1H_15DefaultEpilogueISJ_SK_SK_NS1G_6thread17LinearCombinationISJ_Li1EffLNS1L_9ScaleType4KindE0ELNS_15FloatRoundStyleE2ESJ_EENS1_15EpilogueDefaultEEEEEvvEEEEvNT_6ParamsE)
	.align		4
        /*000c*/ 	.word	index@(__assertfail)
	.align		4
        /*0010*/ 	.word	0x00000000
	.align		4
        /*0014*/ 	.word	0xfffffffe
	.align		4
        /*0018*/ 	.word	0x00000000
	.align		4
        /*001c*/ 	.word	0xfffffffd
	.align		4
        /*0020*/ 	.word	0x00000000
	.align		4
        /*0024*/ 	.word	0xfffffffc


//--------------------- .nv.constant4             --------------------------
	.section	.nv.constant4,"a",@progbits
	.align	8
	.align		8
.nv.constant4:
        /*0000*/ 	.dword	__assertfail
	.align		8
        /*0008*/ 	.dword	__unnamed_1
	.align		8
        /*0010*/ 	.dword	_ZN39_INTERNAL_d15a1871_4_k_cu_2a3836c3_28834cuda3std3__45__cpo5beginE
	.align		8
        /*0018*/ 	.dword	_ZN39_INTERNAL_d15a1871_4_k_cu_2a3836c3_28834cuda3std3__45__cpo3endE
	.align		8
        /*0020*/ 	.dword	_ZN39_INTERNAL_d15a1871_4_k_cu_2a3836c3_28834cuda3std3__45__cpo6cbeginE
	.align		8
        /*0028*/ 	.dword	_ZN39_INTERNAL_d15a1871_4_k_cu_2a3836c3_28834cuda3std3__45__cpo4cendE
	.align		8
        /*0030*/ 	.dword	_ZN39_INTERNAL_d15a1871_4_k_cu_2a3836c3_28834cuda3std3__441_GLOBAL__N__d15a1871_4_k_cu_2a3836c3_28836ignoreE
	.align		8
        /*0038*/ 	.dword	_ZN39_INTERNAL_d15a1871_4_k_cu_2a3836c3_28834cuda3std3__419piecewise_constructE
	.align		8
        /*0040*/ 	.dword	_ZN39_INTERNAL_d15a1871_4_k_cu_2a3836c3_28834cuda3std3__48in_placeE
	.align		8
        /*0048*/ 	.dword	_ZN39_INTERNAL_d15a1871_4_k_cu_2a3836c3_28834cuda3std6ranges3__45__cpo4swapE
	.align		8
        /*0050*/ 	.dword	_ZN39_INTERNAL_d15a1871_4_k_cu_2a3836c3_28834cuda3std6ranges3__45__cpo9iter_moveE
	.align		8
        /*0058*/ 	.dword	_ZN39_INTERNAL_d15a1871_4_k_cu_2a3836c3_28834cute7productE
	.align		8
        /*0060*/ 	.dword	_ZN39_INTERNAL_d15a1871_4_k_cu_2a3836c3_28834cute1_E
	.align		8
        /*0068*/ 	.dword	$str$22
	.align		8
        /*0070*/ 	.dword	$str$23


//--------------------- .text._ZN7cutlass13device_kernelINS_4gemm6kernel13GemmUniversalIN4cute5tupleIJiiiiEEENS1_10collective13CollectiveMmaINS1_34MainloopSm90TmaGmmaWarpSpecializedILi3ENS5_IJNS4_1CILi1EEENSA_ILi2EEESB_EEENS1_35KernelTmaWarpSpecializedCooperativeEEENS5_IJNSA_ILi256EEESG_NSA_ILi32EEEEEENS_10bfloat16_tENS5_IJlSB_lEEESJ_SK_NS4_8TiledMMAINS4_8MMA_AtomIJNS4_4SM904GMMA28MMA_64x256x16_F32BF16BF16_SSILNSO_5MajorE0ELSQ_0ELNSO_7ScaleInE1ELSR_1EEEEEENS4_6LayoutINS5_IJSC_SB_SB_EEENS5_IJSB_NSA_ILi0EEESW_EEEEENS5_IJNS4_10UnderscoreESZ_SZ_EEEEENS4_23SM90_TMA_LOAD_MULTICASTENS4_14ComposedLayoutINS4_7SwizzleILi2ELi4ELi3EEENS4_18smem_ptr_flag_bitsILi16EEENSU_INS5_IJNSA_ILi8EEESH_EEENS5_IJSH_SB_EEEEEEEvNS4_8identityENS4_13SM90_TMA_LOADES1C_vS1D_EENS_8epilogue10collective6detail29Sm90TmaWarpSpecializedAdapterINS1H_15DefaultEpilogueISJ_SK_SK_NS1G_6thread17LinearCombinationISJ_Li1EffLNS1L_9ScaleType4KindE0ELNS_15FloatRoundStyleE2ESJ_EENS1_15EpilogueDefaultEEEEEvvEEEEvNT_6ParamsE --------------------------
	.section	.text._ZN7cutlass13device_kernelINS_4gemm6kernel13GemmUniversalIN4cute5tupleIJiiiiEEENS1_10collective13CollectiveMmaINS1_34MainloopSm90TmaGmmaWarpSpecializedILi3ENS5_IJNS4_1CILi1EEENSA_ILi2EEESB_EEENS1_35KernelTmaWarpSpecializedCooperativeEEENS5_IJNSA_ILi256EEESG_NSA_ILi32EEEEEENS_10bfloat16_tENS5_IJlSB_lEEESJ_SK_NS4_8TiledMMAINS4_8MMA_AtomIJNS4_4SM904GMMA28MMA_64x256x16_F32BF16BF16_SSILNSO_5MajorE0ELSQ_0ELNSO_7ScaleInE1ELSR_1EEEEEENS4_6LayoutINS5_IJSC_SB_SB_EEENS5_IJSB_NSA_ILi0EEESW_EEEEENS5_IJNS4_10UnderscoreESZ_SZ_EEEEENS4_23SM90_TMA_LOAD_MULTICASTENS4_14ComposedLayoutINS4_7SwizzleILi2ELi4ELi3EEENS4_18smem_ptr_flag_bitsILi16EEENSU_INS5_IJNSA_ILi8EEESH_EEENS5_IJSH_SB_EEEEEEEvNS4_8identityENS4_13SM90_TMA_LOADES1C_vS1D_EENS_8epilogue10collective6detail29Sm90TmaWarpSpecializedAdapterINS1H_15DefaultEpilogueISJ_SK_SK_NS1G_6thread17LinearCombinationISJ_Li1EffLNS1L_9ScaleType4KindE0ELNS_15FloatRoundStyleE2ESJ_EENS1_15EpilogueDefaultEEEEEvvEEEEvNT_6ParamsE,"ax",@progbits
	.align	128
.text._ZN7cutlass13device_kernelINS_4gemm6kernel13GemmUniversalIN4cute5tupleIJiiiiEEENS1_10collective13CollectiveMmaINS1_34MainloopSm90TmaGmmaWarpSpecializedILi3ENS5_IJNS4_1CILi1EEENSA_ILi2EEESB_EEENS1_35KernelTmaWarpSpecializedCooperativeEEENS5_IJNSA_ILi256EEESG_NSA_ILi32EEEEEENS_10bfloat16_tENS5_IJlSB_lEEESJ_SK_NS4_8TiledMMAINS4_8MMA_AtomIJNS4_4SM904GMMA28MMA_64x256x16_F32BF16BF16_SSILNSO_5MajorE0ELSQ_0ELNSO_7ScaleInE1ELSR_1EEEEEENS4_6LayoutINS5_IJSC_SB_SB_EEENS5_IJSB_NSA_ILi0EEESW_EEEEENS5_IJNS4_10UnderscoreESZ_SZ_EEEEENS4_23SM90_TMA_LOAD_MULTICASTENS4_14ComposedLayoutINS4_7SwizzleILi2ELi4ELi3EEENS4_18smem_ptr_flag_bitsILi16EEENSU_INS5_IJNSA_ILi8EEESH_EEENS5_IJSH_SB_EEEEEEEvNS4_8identityENS4_13SM90_TMA_LOADES1C_vS1D_EENS_8epilogue10collective6detail29Sm90TmaWarpSpecializedAdapterINS1H_15DefaultEpilogueISJ_SK_SK_NS1G_6thread17LinearCombinationISJ_Li1EffLNS1L_9ScaleType4KindE0ELNS_15FloatRoundStyleE2ESJ_EENS1_15EpilogueDefaultEEEEEvvEEEEvNT_6ParamsE:
        .type           _ZN7cutlass13device_kernelINS_4gemm6kernel13GemmUniversalIN4cute5tupleIJiiiiEEENS1_10collective13CollectiveMmaINS1_34MainloopSm90TmaGmmaWarpSpecializedILi3ENS5_IJNS4_1CILi1EEENSA_ILi2EEESB_EEENS1_35KernelTmaWarpSpecializedCooperativeEEENS5_IJNSA_ILi256EEESG_NSA_ILi32EEEEEENS_10bfloat16_tENS5_IJlSB_lEEESJ_SK_NS4_8TiledMMAINS4_8MMA_AtomIJNS4_4SM904GMMA28MMA_64x256x16_F32BF16BF16_SSILNSO_5MajorE0ELSQ_0ELNSO_7ScaleInE1ELSR_1EEEEEENS4_6LayoutINS5_IJSC_SB_SB_EEENS5_IJSB_NSA_ILi0EEESW_EEEEENS5_IJNS4_10UnderscoreESZ_SZ_EEEEENS4_23SM90_TMA_LOAD_MULTICASTENS4_14ComposedLayoutINS4_7SwizzleILi2ELi4ELi3EEENS4_18smem_ptr_flag_bitsILi16EEENSU_INS5_IJNSA_ILi8EEESH_EEENS5_IJSH_SB_EEEEEEEvNS4_8identityENS4_13SM90_TMA_LOADES1C_vS1D_EENS_8epilogue10collective6detail29Sm90TmaWarpSpecializedAdapterINS1H_15DefaultEpilogueISJ_SK_SK_NS1G_6thread17LinearCombinationISJ_Li1EffLNS1L_9ScaleType4KindE0ELNS_15FloatRoundStyleE2ESJ_EENS1_15EpilogueDefaultEEEEEvvEEEEvNT_6ParamsE,@function
        .size           _ZN7cutlass13device_kernelINS_4gemm6kernel13GemmUniversalIN4cute5tupleIJiiiiEEENS1_10collective13CollectiveMmaINS1_34MainloopSm90TmaGmmaWarpSpecializedILi3ENS5_IJNS4_1CILi1EEENSA_ILi2EEESB_EEENS1_35KernelTmaWarpSpecializedCooperativeEEENS5_IJNSA_ILi256EEESG_NSA_ILi32EEEEEENS_10bfloat16_tENS5_IJlSB_lEEESJ_SK_NS4_8TiledMMAINS4_8MMA_AtomIJNS4_4SM904GMMA28MMA_64x256x16_F32BF16BF16_SSILNSO_5MajorE0ELSQ_0ELNSO_7ScaleInE1ELSR_1EEEEEENS4_6LayoutINS5_IJSC_SB_SB_EEENS5_IJSB_NSA_ILi0EEESW_EEEEENS5_IJNS4_10UnderscoreESZ_SZ_EEEEENS4_23SM90_TMA_LOAD_MULTICASTENS4_14ComposedLayoutINS4_7SwizzleILi2ELi4ELi3EEENS4_18smem_ptr_flag_bitsILi16EEENSU_INS5_IJNSA_ILi8EEESH_EEENS5_IJSH_SB_EEEEEEEvNS4_8identityENS4_13SM90_TMA_LOADES1C_vS1D_EENS_8epilogue10collective6detail29Sm90TmaWarpSpecializedAdapterINS1H_15DefaultEpilogueISJ_SK_SK_NS1G_6thread17LinearCombinationISJ_Li1EffLNS1L_9ScaleType4KindE0ELNS_15FloatRoundStyleE2ESJ_EENS1_15EpilogueDefaultEEEEEvvEEEEvNT_6ParamsE,(.L_x_579 - _ZN7cutlass13device_kernelINS_4gemm6kernel13GemmUniversalIN4cute5tupleIJiiiiEEENS1_10collective13CollectiveMmaINS1_34MainloopSm90TmaGmmaWarpSpecializedILi3ENS5_IJNS4_1CILi1EEENSA_ILi2EEESB_EEENS1_35KernelTmaWarpSpecializedCooperativeEEENS5_IJNSA_ILi256EEESG_NSA_ILi32EEEEEENS_10bfloat16_tENS5_IJlSB_lEEESJ_SK_NS4_8TiledMMAINS4_8MMA_AtomIJNS4_4SM904GMMA28MMA_64x256x16_F32BF16BF16_SSILNSO_5MajorE0ELSQ_0ELNSO_7ScaleInE1ELSR_1EEEEEENS4_6LayoutINS5_IJSC_SB_SB_EEENS5_IJSB_NSA_ILi0EEESW_EEEEENS5_IJNS4_10UnderscoreESZ_SZ_EEEEENS4_23SM90_TMA_LOAD_MULTICASTENS4_14ComposedLayoutINS4_7SwizzleILi2ELi4ELi3EEENS4_18smem_ptr_flag_bitsILi16EEENSU_INS5_IJNSA_ILi8EEESH_EEENS5_IJSH_SB_EEEEEEEvNS4_8identityENS4_13SM90_TMA_LOADES1C_vS1D_EENS_8epilogue10collective6detail29Sm90TmaWarpSpecializedAdapterINS1H_15DefaultEpilogueISJ_SK_SK_NS1G_6thread17LinearCombinationISJ_Li1EffLNS1L_9ScaleType4KindE0ELNS_15FloatRoundStyleE2ESJ_EENS1_15EpilogueDefaultEEEEEvvEEEEvNT_6ParamsE)
        .other          _ZN7cutlass13device_kernelINS_4gemm6kernel13GemmUniversalIN4cute5tupleIJiiiiEEENS1_10collective13CollectiveMmaINS1_34MainloopSm90TmaGmmaWarpSpecializedILi3ENS5_IJNS4_1CILi1EEENSA_ILi2EEESB_EEENS1_35KernelTmaWarpSpecializedCooperativeEEENS5_IJNSA_ILi256EEESG_NSA_ILi32EEEEEENS_10bfloat16_tENS5_IJlSB_lEEESJ_SK_NS4_8TiledMMAINS4_8MMA_AtomIJNS4_4SM904GMMA28MMA_64x256x16_F32BF16BF16_SSILNSO_5MajorE0ELSQ_0ELNSO_7ScaleInE1ELSR_1EEEEEENS4_6LayoutINS5_IJSC_SB_SB_EEENS5_IJSB_NSA_ILi0EEESW_EEEEENS5_IJNS4_10UnderscoreESZ_SZ_EEEEENS4_23SM90_TMA_LOAD_MULTICASTENS4_14ComposedLayoutINS4_7SwizzleILi2ELi4ELi3EEENS4_18smem_ptr_flag_bitsILi16EEENSU_INS5_IJNSA_ILi8EEESH_EEENS5_IJSH_SB_EEEEEEEvNS4_8identityENS4_13SM90_TMA_LOADES1C_vS1D_EENS_8epilogue10collective6detail29Sm90TmaWarpSpecializedAdapterINS1H_15DefaultEpilogueISJ_SK_SK_NS1G_6thread17LinearCombinationISJ_Li1EffLNS1L_9ScaleType4KindE0ELNS_15FloatRoundStyleE2ESJ_EENS1_15EpilogueDefaultEEEEEvvEEEEvNT_6ParamsE,@"STO_CUDA_ENTRY STV_DEFAULT"
_ZN7cutlass13device_kernelINS_4gemm6kernel13GemmUniversalIN4cute5tupleIJiiiiEEENS1_10collective13CollectiveMmaINS1_34MainloopSm90TmaGmmaWarpSpecializedILi3ENS5_IJNS4_1CILi1EEENSA_ILi2EEESB_EEENS1_35KernelTmaWarpSpecializedCooperativeEEENS5_IJNSA_ILi256EEESG_NSA_ILi32EEEEEENS_10bfloat16_tENS5_IJlSB_lEEESJ_SK_NS4_8TiledMMAINS4_8MMA_AtomIJNS4_4SM904GMMA28MMA_64x256x16_F32BF16BF16_SSILNSO_5MajorE0ELSQ_0ELNSO_7ScaleInE1ELSR_1EEEEEENS4_6LayoutINS5_IJSC_SB_SB_EEENS5_IJSB_NSA_ILi0EEESW_EEEEENS5_IJNS4_10UnderscoreESZ_SZ_EEEEENS4_23SM90_TMA_LOAD_MULTICASTENS4_14ComposedLayoutINS4_7SwizzleILi2ELi4ELi3EEENS4_18smem_ptr_flag_bitsILi16EEENSU_INS5_IJNSA_ILi8EEESH_EEENS5_IJSH_SB_EEEEEEEvNS4_8identityENS4_13SM90_TMA_LOADES1C_vS1D_EENS_8epilogue10collective6detail29Sm90TmaWarpSpecializedAdapterINS1H_15DefaultEpilogueISJ_SK_SK_NS1G_6thread17LinearCombinationISJ_Li1EffLNS1L_9ScaleType4KindE0ELNS_15FloatRoundStyleE2ESJ_EENS1_15EpilogueDefaultEEEEEvvEEEEvNT_6ParamsE:
[----:B------:R-:W0:Y:S02]  /*0000*/  LDC R1, c[0x0][0x28] ;  /* 0x00000a00ff017b82 */ /* 0x000e240000000800 */
[----:B0-----:R-:W-:Y:S01]  /*0010*/  VIADD R1, R1, 0xfffffb40 ;  /* 0xfffffb4001017836 */ /* 0x001fe20000000000 */
[----:B------:R-:W0:Y:S01]  /*0020*/  S2R R5, SR_TID.X ;  /* 0x0000000000057919 */ /* 0x000e220000002100 */
[----:B------:R-:W-:Y:S01]  /*0030*/  ELECT P0, URZ, PT ;  /* 0x00000000003f782f */ /* 0x000fe20003800000 */
[----:B------:R-:W-:Y:S01]  /*0040*/  BSSY B0, `(.L_x_0) ;  /* 0x0000015000007945 */ /* 0x000fe20003800000 */
[--C-:B0-----:R-:W-:Y:S02]  /*0050*/  SHF.R.U32.HI R0, RZ, 0x5, R5.reuse ;  /* 0x00000005ff007819 */ /* 0x101fe40000011605 */
[----:B------:R-:W-:-:S03]  /*0060*/  SHF.R.U32.HI R2, RZ, 0x7, R5 ;  /* 0x00000007ff027819 */ /* 0x000fc60000011605 */
[----:B------:R-:W0:Y:S04]  /*0070*/  SHFL.IDX PT, R3, R0, RZ, 0x1f ;  /* 0x00001fff00037589 */ /* 0x000e2800000e0000 */
[----:B------:R-:W1:Y:S01]  /*0080*/  SHFL.IDX PT, R2, R2, RZ, 0x1f ;  /* 0x00001fff02027589 */ /* 0x000e6200000e0000 */
[----:B0-----:R-:W-:Y:S02]  /*0090*/  R2UR UR9, R3 ;  /* 0x00000000030972ca */ /* 0x001fe400000e0000 */
[----:B-1----:R-:W-:-:S11]  /*00a0*/  R2UR UR5, R2 ;  /* 0x00000000020572ca */ /* 0x002fd600000e0000 */
[----:B------:R-:W-:Y:S02]  /*00b0*/  USHF.R.S32.HI UR4, URZ, 0x1f, UR9 ;  /* 0x0000001f3f047899 */ /* 0x000fe40008011409 */
[----:B------:R-:W-:Y:S02]  /*00c0*/  ISETP.NE.OR P0, PT, RZ, UR9, !P0 ;  /* 0x00000009ff007c0c */ /* 0x000fe4000c705670 */
[----:B------:R-:W-:-:S04]  /*00d0*/  ULEA.HI UR4, UR4, UR9, URZ, 0x2 ;  /* 0x0000000904047291 */ /* 0x000fc8000f8f103f */
[----:B------:R-:W-:-:S04]  /*00e0*/  ULOP3.LUT UR4, UR4, 0xfffffffc, URZ, 0xc0, !UPT ;  /* 0xfffffffc04047892 */ /* 0x000fc8000f8ec03f */
[----:B------:R-:W-:-:S03]  /*00f0*/  UIADD3 UR9, UR9, -UR4, URZ ;  /* 0x8000000409097290 */ /* 0x000fc6000fffe03f */
[----:B------:R-:W-:Y:S09]  /*0100*/  @P0 BRA `(.L_x_1) ;  /* 0x0000000000200947 */ /* 0x000ff20003800000 */
[----:B------:R-:W-:Y:S02]  /*0110*/  ULDC.64 UR6, c[0x0][0x198] ;  /* 0x0000660000067ab9 */ /* 0x000fe40000000a00 */
[----:B------:R-:W-:Y:S02]  /*0120*/  UIADD3 UR10, UP0, UR6, 0xf0, URZ ;  /* 0x000000f0060a7890 */ /* 0x000fe4000ff1e03f */
[----:B------:R-:W-:Y:S02]  /*0130*/  UIADD3 UR6, UP1, UR6, 0x1f0, URZ ;  /* 0x000001f006067890 */ /* 0x000fe4000ff3e03f */
[----:B------:R-:W-:Y:S02]  /*0140*/  UIADD3.X UR11, URZ, UR7, URZ, UP0, !UPT ;  /* 0x000000073f0b7290 */ /* 0x000fe400087fe43f */
[----:B------:R-:W-:-:S07]  /*0150*/  UIADD3.X UR7, URZ, UR7, URZ, UP1, !UPT ;  /* 0x000000073f077290 */ /* 0x000fce0008ffe43f */
[----:B------:R0:W-:Y:S02]  /*0160*/  UTMACCTL.PF [UR10] ;  /* 0x000000000a0079b9 */ /* 0x0001e40008040000 */
[----:B------:R0:W-:Y:S02]  /*0170*/  UTMACCTL.PF [UR6] ;  /* 0x00000000060079b9 */ /* 0x0001e40008040000 */
[----:B0-----:R-:W-:Y:S01]  /*0180*/  NOP ;  /* 0x0000000000007918 */ /* 0x001fe20000000000 */
.L_x_1:
[----:B------:R-:W-:Y:S05]  /*0190*/  BSYNC B0 ;  /* 0x0000000000007941 */ /* 0x000fea0003800000 */
.L_x_0:
[----:B------:R-:W0:Y:S01]  /*01a0*/  SHFL.IDX PT, R2, R0, RZ, 0x1f ;  /* 0x00001fff00027589 */ /* 0x000e2200000e0000 */
[----:B------:R-:W-:Y:S01]  /*01b0*/  UISETP.NE.AND UP0, UPT, UR9, 0x3, UPT ;  /* 0x000000030900788c */ /* 0x000fe2000bf05270 */
[----:B------:R-:W-:Y:S01]  /*01c0*/  ISETP.NE.AND P2, PT, RZ, UR5, PT ;  /* 0x00000005ff007c0c */ /* 0x000fe2000bf45270 */
[----:B------:R-:W-:Y:S02]  /*01d0*/  UIADD3 UR16, UR5, -0x1, URZ ;  /* 0xffffffff05107890 */ /* 0x000fe4000fffe03f */
[----:B------:R-:W-:Y:S02]  /*01e0*/  UISETP.EQ.OR UP0, UPT, UR9, URZ, !UP0 ;  /* 0x0000003f0900728c */ /* 0x000fe4000c702670 */
[----:B------:R-:W-:Y:S02]  /*01f0*/  UISETP.GE.U32.AND UP1, UPT, UR16, 0x2, UPT ;  /* 0x000000021000788c */ /* 0x000fe4000bf26070 */
[----:B------:R-:W-:-:S04]  /*0200*/  UISETP.EQ.AND UP0, UPT, UR5, URZ, UP0 ;  /* 0x0000003f0500728c */ /* 0x000fc80008702270 */
[----:B------:R-:W-:-:S04]  /*0210*/  USEL UR40, URZ, 0x1, !UP0 ;  /* 0x000000013f287887 */ /* 0x000fc8000c000000 */
[----:B------:R-:W-:Y:S01]  /*0220*/  USEL UR40, UR40, 0x2, UP1 ;  /* 0x0000000228287887 */ /* 0x000fe20008800000 */
[----:B0-----:R-:W-:-:S13]  /*0230*/  ISETP.NE.AND P0, PT, R2, RZ, PT ;  /* 0x000000ff0200720c */ /* 0x001fda0003f05270 */
[----:B------:R-:W-:Y:S05]  /*0240*/  @P0 BRA `(.L_x_2) ;  /* 0x0000000000500947 */ /* 0x000fea0003800000 */
[----:B------:R-:W0:Y:S01]  /*0250*/  S2UR UR8, SR_CgaCtaId ;  /* 0x00000000000879c3 */ /* 0x000e220000008800 */
[----:B------:R-:W-:Y:S01]  /*0260*/  UMOV UR4, 0x400 ;  /* 0x0000040000047882 */ /* 0x000fe20000000000 */
[----:B------:R-:W-:Y:S01]  /*0270*/  UMOV UR5, 0x1 ;  /* 0x0000000100057882 */ /* 0x000fe20000000000 */
[----:B------:R-:W-:Y:S01]  /*0280*/  UMOV UR6, 0x4 ;  /* 0x0000000400067882 */ /* 0x000fe20000000000 */
[----:B------:R-:W-:Y:S01]  /*0290*/  ELECT P0, URZ, PT ;  /* 0x00000000003f782f */ /* 0x000fe20003800000 */
[----:B------:R-:W-:-:S04]  /*02a0*/  UIADD3 UR6, -UR6, 0x100000, URZ ;  /* 0x0010000006067890 */ /* 0x000fc8000fffe13f */
[----:B------:R-:W-:Y:S02]  /*02b0*/  USHF.L.U32 UR7, UR6, 0xb, URZ ;  /* 0x0000000b06077899 */ /* 0x000fe4000800063f */
[----:B------:R-:W-:Y:S02]  /*02c0*/  USHF.L.U32 UR6, UR6, 0x1, URZ ;  /* 0x0000000106067899 */ /* 0x000fe4000800063f */
[----:B0-----:R-:W-:Y:S02]  /*02d0*/  ULEA UR8, UR8, UR4, 0x18 ;  /* 0x0000000408087291 */ /* 0x001fe4000f8ec03f */
[----:B------:R-:W-:-:S04]  /*02e0*/  UIADD3 UR4, -UR5, 0x100000, URZ ;  /* 0x0010000005047890 */ /* 0x000fc8000fffe13f */
[----:B------:R-:W-:Y:S02]  /*02f0*/  USHF.L.U32 UR5, UR4, 0xb, URZ ;  /* 0x0000000b04057899 */ /* 0x000fe4000800063f */
[----:B------:R-:W-:Y:S01]  /*0300*/  USHF.L.U32 UR4, UR4, 0x1, URZ ;  /* 0x0000000104047899 */ /* 0x000fe2000800063f */
[----:B------:R-:W0:Y:S11]  /*0310*/  FENCE.VIEW.ASYNC.S ;  /* 0x00000000000073c6 */ /* 0x000e360000000000 */
[----:B0-----:R0:W1:Y:S01]  /*0320*/  SYNCS.EXCH.64 URZ, [UR8], UR4 ;  /* 0x00000004083f75b2 */ /* 0x0010620008000100 */
[----:B------:R0:W2:Y:S01]  /*0330*/  SYNCS.EXCH.64 URZ, [UR8+0x18], UR6 ;  /* 0x00001806083f75b2 */ /* 0x0000a20008000100 */
[----:B------:R0:W3:Y:S01]  /*0340*/  SYNCS.EXCH.64 URZ, [UR8+0x8], UR4 ;  /* 0x00000804083f75b2 */ /* 0x0000e20008000100 */
[----:B------:R0:W4:Y:S01]  /*0350*/  SYNCS.EXCH.64 URZ, [UR8+0x20], UR6 ;  /* 0x00002006083f75b2 */ /* 0x0001220008000100 */
[----:B------:R0:W0:Y:S01]  /*0360*/  SYNCS.EXCH.64 URZ, [UR8+0x10], UR4 ;  /* 0x00001004083f75b2 */ /* 0x0000220008000100 */
[----:B------:R0:W0:Y:S01]  /*0370*/  SYNCS.EXCH.64 URZ, [UR8+0x28], UR6 ;  /* 0x00002806083f75b2 */ /* 0x0000220008000100 */
[----:B------:R-:W-:Y:S01]  /*0380*/  NOP ;  /* 0x0000000000007918 */ /* 0x000fe20000000000 */
.L_x_2:
[----:B------:R-:W5:Y:S01]  /*0390*/  S2UR UR10, SR_CTAID.Y ;  /* 0x00000000000a79c3 */ /* 0x000f620000002600 */
[----:B------:R-:W1:Y:S01]  /*03a0*/  SHFL.IDX PT, R0, R0, RZ, 0x1f ;  /* 0x00001fff00007589 */ /* 0x000e6200000e0000 */
[----:B------:R-:W-:Y:S02]  /*03b0*/  SHF.R.S32.HI R3, RZ, 0x1f, R5 ;  /* 0x0000001fff037819 */ /* 0x000fe40000011405 */
[----:B------:R-:W-:Y:S02]  /*03c0*/  ELECT P0, URZ, PT ;  /* 0x00000000003f782f */ /* 0x000fe40003800000 */
[----:B------:R-:W-:Y:S01]  /*03d0*/  SHF.R.S32.HI R7, RZ, 0x1f, R2 ;  /* 0x0000001fff077819 */ /* 0x000fe20000011402 */
[----:B0-----:R-:W-:Y:S01]  /*03e0*/  ULDC UR4, c[0x0][0x154] ;  /* 0x0000550000047ab9 */ /* 0x001fe20000000800 */
[----:B------:R-:W-:Y:S01]  /*03f0*/  LEA.HI R3, R3, R5, RZ, 0x7 ;  /* 0x0000000503037211 */ /* 0x000fe200078f38ff */
[----:B------:R-:W-:Y:S01]  /*0400*/  ULDC UR11, c[0x0][0x148] ;  /* 0x00005200000b7ab9 */ /* 0x000fe20000000800 */
[----:B------:R-:W0:Y:S01]  /*0410*/  S2UR UR13, SR_CTAID.X ;  /* 0x00000000000d79c3 */ /* 0x000e220000002500 */
[----:B------:R-:W-:Y:S01]  /*0420*/  LEA.HI R7, R7, R2, RZ, 0x2 ;  /* 0x0000000207077211 */ /* 0x000fe200078f10ff */
[----:B------:R-:W-:Y:S01]  /*0430*/  NOP ;  /* 0x0000000000007918 */ /* 0x000fe20000000000 */
[----:B------:R-:W-:Y:S01]  /*0440*/  LOP3.LUT R3, R3, 0xffffff80, RZ, 0xc0, !PT ;  /* 0xffffff8003037812 */ /* 0x000fe200078ec0ff */
[----:B------:R-:W-:Y:S01]  /*0450*/  NOP ;  /* 0x0000000000007918 */ /* 0x000fe20000000000 */
[----:B------:R-:W-:-:S03]  /*0460*/  LOP3.LUT R7, R7, 0x3ffffffc, RZ, 0xc0, !PT ;  /* 0x3ffffffc07077812 */ /* 0x000fc600078ec0ff */
[----:B------:R-:W-:Y:S02]  /*0470*/  IMAD.IADD R3, R5, 0x1, -R3 ;  /* 0x0000000105037824 */ /* 0x000fe400078e0a03 */
[----:B------:R-:W-:Y:S01]  /*0480*/  IMAD.IADD R2, R2, 0x1, -R7 ;  /* 0x0000000102027824 */ /* 0x000fe200078e0a07 */
[----:B-----5:R-:W-:Y:S02]  /*0490*/  I2FP.F32.U32 R4, UR10 ;  /* 0x0000000a00047c45 */ /* 0x020fe40008201000 */
[----:B-1----:R-:W-:Y:S02]  /*04a0*/  ISETP.NE.OR P0, PT, R0, RZ, !P0 ;  /* 0x000000ff0000720c */ /* 0x002fe40004705670 */
[----:B------:R-:W-:Y:S01]  /*04b0*/  SHF.R.S32.HI R0, RZ, 0x1f, R3 ;  /* 0x0000001fff007819 */ /* 0x000fe20000011403 */
[----:B------:R-:W-:Y:S01]  /*04c0*/  FMUL R8, R4, UR4 ;  /* 0x0000000404087c20 */ /* 0x000fe20008400000 */
[----:B------:R-:W-:Y:S01]  /*04d0*/  ULDC UR4, c[0x0][0x150] ;  /* 0x0000540000047ab9 */ /* 0x000fe20000000800 */
[----:B0-----:R-:W-:-:S02]  /*04e0*/  I2FP.F32.U32 R4, UR13 ;  /* 0x0000000d00047c45 */ /* 0x001fc40008201000 */
[----:B------:R-:W-:Y:S02]  /*04f0*/  LEA.HI R0, R0, R3, RZ, 0x3 ;  /* 0x0000000300007211 */ /* 0x000fe400078f18ff */
[----:B------:R-:W0:Y:S01]  /*0500*/  F2I.U32.TRUNC.NTZ R8, R8 ;  /* 0x0000000800087305 */ /* 0x000e22000020f000 */
[----:B------:R-:W-:Y:S01]  /*0510*/  FMUL R6, R4, UR4 ;  /* 0x0000000404067c20 */ /* 0x000fe20008400000 */
[--C-:B------:R-:W-:Y:S02]  /*0520*/  SHF.R.S32.HI R4, RZ, 0x3, R0.reuse ;  /* 0x00000003ff047819 */ /* 0x100fe40000011400 */
[----:B------:R-:W-:Y:S01]  /*0530*/  VOTEU.ALL UP0, P0 ;  /* 0x00000000003f7886 */ /* 0x000fe20000000000 */
[----:B------:R-:W-:Y:S01]  /*0540*/  SHF.R.S32.HI R5, RZ, 0x1f, R0 ;  /* 0x0000001fff057819 */ /* 0x000fe20000011400 */
[----:B------:R-:W-:Y:S01]  /*0550*/  UMOV UR4, 0x20 ;  /* 0x0000002000047882 */ /* 0x000fe20000000000 */
[----:B------:R-:W1:Y:S01]  /*0560*/  LDC R0, c[0x0][0x140] ;  /* 0x00005000ff007b82 */ /* 0x000e620000000800 */
[----:B------:R-:W5:Y:S01]  /*0570*/  F2I.U32.TRUNC.NTZ R6, R6 ;  /* 0x0000000600067305 */ /* 0x000f62000020f000 */
[----:B------:R-:W-:Y:S01]  /*0580*/  LEA.HI R5, R5, R4, RZ, 0x2 ;  /* 0x0000000405057211 */ /* 0x000fe200078f10ff */
[----:B------:R-:W-:Y:S01]  /*0590*/  @!UP0 UMOV UR7, 0x400 ;  /* 0x0000040000078882 */ /* 0x000fe20000000000 */
[----:B------:R-:W-:-:S04]  /*05a0*/  @!UP0 UIADD3 UR4, -UR4, 0x100000, URZ ;  /* 0x0010000004048890 */ /* 0x000fc8000fffe13f */
[----:B------:R-:W-:Y:S02]  /*05b0*/  @!UP0 USHF.L.U32 UR5, UR4, 0xb, URZ ;  /* 0x0000000b04058899 */ /* 0x000fe4000800063f */
[----:B------:R-:W-:Y:S01]  /*05c0*/  @!UP0 USHF.L.U32 UR4, UR4, 0x1, URZ ;  /* 0x0000000104048899 */ /* 0x000fe2000800063f */
[----:B------:R-:W-:Y:S01]  /*05d0*/  LOP3.LUT R5, R5, 0xfffffffc, RZ, 0xc0, !PT ;  /* 0xfffffffc05057812 */ /* 0x000fe200078ec0ff */
[----:B------:R-:W-:Y:S01]  /*05e0*/  VOTEU.ALL UP1, P0 ;  /* 0x00000000003f7886 */ /* 0x000fe20000020000 */
[----:B------:R-:W2:Y:S01]  /*05f0*/  @!UP0 S2UR UR8, SR_CgaCtaId ;  /* 0x00000000000889c3 */ /* 0x000ea20000008800 */
[----:B0-----:R-:W-:Y:S02]  /*0600*/  R2UR UR12, R8 ;  /* 0x00000000080c72ca */ /* 0x001fe400000e0000 */
[----:B------:R-:W-:-:S04]  /*0610*/  IMAD.IADD R5, R4, 0x1, -R5 ;  /* 0x0000000104057824 */ /* 0x000fc800078e0a05 */
[----:B------:R-:W-:Y:S01]  /*0620*/  IMAD R2, R2, 0x4, R5 ;  /* 0x0000000402027824 */ /* 0x000fe200078e0205 */
[----:B-----5:R-:W-:-:S03]  /*0630*/  R2UR UR6, R6 ;  /* 0x00000000060672ca */ /* 0x020fc600000e0000 */
[----:B------:R-:W-:-:S03]  /*0640*/  IMAD.SHL.U32 R5, R2, 0x4, RZ ;  /* 0x0000000402057824 */ /* 0x000fc600078e00ff */
[----:B------:R-:W-:Y:S02]  /*0650*/  UIADD3 UR12, -UR12, URZ, URZ ;  /* 0x0000003f0c0c7290 */ /* 0x000fe4000fffe13f */
[----:B------:R-:W-:Y:S02]  /*0660*/  LOP3.LUT R152, R2, 0xc, R5, 0x78, !PT ;  /* 0x0000000c02987812 */ /* 0x000fe400078e7805 */
[----:B------:R-:W-:Y:S01]  /*0670*/  UIMAD UR14, UR11, UR12, UR10 ;  /* 0x0000000c0b0e72a4 */ /* 0x000fe2000f8e020a */
[----:B-1----:R-:W-:Y:S02]  /*0680*/  ISETP.EQ.U32.AND P3, PT, R0, 0x1, PT ;  /* 0x000000010000780c */ /* 0x002fe40003f62070 */
[----:B------:R-:W-:Y:S02]  /*0690*/  UIADD3 UR6, -UR6, URZ, URZ ;  /* 0x0000003f06067290 */ /* 0x000fe4000fffe13f */
[----:B--2---:R-:W-:Y:S01]  /*06a0*/  @!UP0 ULEA UR7, UR8, UR7, 0x18 ;  /* 0x0000000708078291 */ /* 0x004fe2000f8ec03f */
[----:B------:R-:W-:Y:S01]  /*06b0*/  ISETP.NE.AND P1, PT, R152, UR14, PT ;  /* 0x0000000e98007c0c */ /* 0x000fe2000bf25270 */
[----:B------:R-:W-:Y:S01]  /*06c0*/  VOTEU.ALL UP0, P0 ;  /* 0x00000000003f7886 */ /* 0x000fe20000000000 */
[----:B------:R-:W-:Y:S01]  /*06d0*/  ULDC UR8, c[0x0][0x144] ;  /* 0x0000510000087ab9 */ /* 0x000fe20000000800 */
[----:B------:R-:W-:Y:S01]  /*06e0*/  LOP3.LUT P0, RZ, R3, 0x7, RZ, 0xc0, !PT ;  /* 0x0000000703ff7812 */ /* 0x000fe2000780c0ff */
[----:B------:R-:W-:-:S03]  /*06f0*/  UIMAD UR8, UR8, UR6, UR13 ;  /* 0x00000006080872a4 */ /* 0x000fc6000f8e020d */
[----:B------:R-:W-:-:S03]  /*0700*/  ISETP.LT.U32.AND P0, PT, R152, 0x2, !P0 ;  /* 0x000000029800780c */ /* 0x000fc60004701070 */
[----:B------:R-:W-:Y:S01]  /*0710*/  ISETP.EQ.OR P1, PT, RZ, UR8, !P1 ;  /* 0x00000008ff007c0c */ /* 0x000fe2000cf22670 */
[----:B------:R-:W0:Y:S02]  /*0720*/  FENCE.VIEW.ASYNC.S ;  /* 0x00000000000073c6 */ /* 0x000e240000000000 */
[----:B0-----:R0:W1:Y:S01]  /*0730*/  @!UP0 SYNCS.EXCH.64 URZ, [UR7+0x40], UR4 ;  /* 0x00004004073f85b2 */ /* 0x0010620008000100 */
[----:B------:R-:W-:-:S04]  /*0740*/  PLOP3.LUT P0, PT, P0, P1, PT, 0x80, 0x0 ;  /* 0x000000000000781c */ /* 0x000fc80000703070 */
[----:B------:R-:W-:Y:S01]  /*0750*/  P2R R17, PR, RZ, 0x1 ;  /* 0x00000001ff117803 */ /* 0x000fe20000000000 */
[----:B------:R0:W2:Y:S01]  /*0760*/  @!UP1 SYNCS.EXCH.64 URZ, [UR7+0x48], UR4 ;  /* 0x00004804073f95b2 */ /* 0x0000a20008000100 */
[----:B------:R-:W-:Y:S01]  /*0770*/  NOP ;  /* 0x0000000000007918 */ /* 0x000fe20000000000 */
[----:B------:R-:W-:Y:S06]  /*0780*/  @!P3 BRA `(.L_x_3) ;  /* 0x000000000008b947 */ /* 0x000fec0003800000 */
[----:B-1234-:R-:W-:Y:S01]  /*0790*/  UCGABAR_ARV ;  /* 0x00000000000079c7 */ /* 0x01efe20008000000 */
[----:B------:R-:W-:Y:S05]  /*07a0*/  BRA `(.L_x_4) ;  /* 0x0000000000047947 */ /* 0x000fea0003800000 */
.L_x_3:
[----:B-1234-:R-:W-:Y:S01]  /*07b0*/  NOP ;  /* 0x0000000000007918 */ /* 0x01efe20000000000 */
.L_x_4:
[----:B0-----:R-:W-:Y:S01]  /*07c0*/  ULDC UR4, c[0x0][0x65c] ;  /* 0x0001970000047ab9 */ /* 0x001fe20000000800 */
[----:B------:R-:W-:Y:S01]  /*07d0*/  UMOV UR5, URZ ;  /* 0x0000003f00057c82 */ /* 0x000fe20008000000 */
[----:B------:R-:W-:-:S03]  /*07e0*/  UISETP.NE.AND UP0, UPT, UR4, 0x1, UPT ;  /* 0x000000010400788c */ /* 0x000fc6000bf05270 */
[----:B------:R-:W-:Y:S01]  /*07f0*/  UMOV UR4, UR13 ;  /* 0x0000000d00047c82 */ /* 0x000fe20008000000 */
[----:B------:R-:W-:Y:S02]  /*0800*/  UP2UR UR45, UPR, URZ, 0x1 ;  /* 0x000000013f2d7883 */ /* 0x000fe40008000000 */
[----:B------:R-:W-:Y:S02]  /*0810*/  PLOP3.LUT P0, PT, PT, PT, UP0, 0x80, 0x0 ;  /* 0x000000000000781c */ /* 0x000fe40003f0f008 */
[----:B------:R-:W-:Y:S02]  /*0820*/  PLOP3.LUT P1, PT, PT, PT, UP0, 0x80, 0x0 ;  /* 0x000000000000781c */ /* 0x000fe40003f2f008 */
[----:B------:R-:W-:Y:S01]  /*0830*/  PLOP3.LUT P5, PT, PT, PT, UP0, 0x80, 0x0 ;  /* 0x000000000000781c */ /* 0x000fe20003faf008 */
[----:B------:R-:W-:Y:S01]  /*0840*/  @UP0 ULDC UR14, c[0x0][0x10] ;  /* 0x00000400000e0ab9 */ /* 0x000fe20000000800 */
[----:B------:R-:W-:Y:S01]  /*0850*/  @UP0 UMOV UR6, UR10 ;  /* 0x0000000a00060c82 */ /* 0x000fe20008000000 */
[----:B------:R-:W-:Y:S01]  /*0860*/  @UP0 UMOV UR7, URZ ;  /* 0x0000003f00070c82 */ /* 0x000fe20008000000 */
[----:B------:R-:W-:Y:S01]  /*0870*/  PLOP3.LUT P4, PT, PT, PT, UP0, 0x80, 0x0 ;  /* 0x000000000000781c */ /* 0x000fe20003f8f008 */
[----:B------:R-:W-:-:S03]  /*0880*/  @UP0 UIMAD.WIDE.U32 UR14, UR13, UR14, UR6 ;  /* 0x0000000e0d0e02a5 */ /* 0x000fc6000f8e0006 */
[----:B------:R-:W-:Y:S01]  /*0890*/  @!UP0 ULDC UR7, c[0x0][0xc] ;  /* 0x0000030000078ab9 */ /* 0x000fe20000000800 */
[----:B------:R-:W-:Y:S01]  /*08a0*/  @UP0 UMOV UR6, URZ ;  /* 0x0000003f00060c82 */ /* 0x000fe20008000000 */
[----:B------:R-:W-:Y:S01]  /*08b0*/  @!UP0 UIMAD.WIDE.U32 UR4, UR10, UR7, UR4 ;  /* 0x000000070a0482a5 */ /* 0x000fe2000f8e0004 */
[----:B------:R-:W-:Y:S01]  /*08c0*/  MOV R2, UR14 ;  /* 0x0000000e00027c02 */ /* 0x000fe20008000f00 */
[----:B------:R-:W-:Y:S02]  /*08d0*/  @UP0 UIADD3 UR6, UR15, UR6, URZ ;  /* 0x000000060f060290 */ /* 0x000fe4000fffe03f */
[----:B------:R-:W-:Y:S02]  /*08e0*/  IMAD.U32 R3, RZ, RZ, UR15 ;  /* 0x0000000fff037e24 */ /* 0x000fe4000f8e00ff */
[----:B------:R-:W-:Y:S01]  /*08f0*/  MOV R5, UR5 ;  /* 0x0000000500057c02 */ /* 0x000fe20008000f00 */
[----:B------:R-:W-:Y:S02]  /*0900*/  @P0 IMAD.MOV.U32 R7, RZ, RZ, R2 ;  /* 0x000000ffff070224 */ /* 0x000fe400078e0002 */
[----:B------:R-:W-:-:S02]  /*0910*/  IMAD.U32 R2, RZ, RZ, UR4 ;  /* 0x00000004ff027e24 */ /* 0x000fc4000f8e00ff */
[----:B------:R-:W-:Y:S02]  /*0920*/  @P1 IMAD.U32 R6, RZ, RZ, UR6 ;  /* 0x00000006ff061e24 */ /* 0x000fe4000f8e00ff */
[----:B------:R-:W-:Y:S02]  /*0930*/  @!P5 IMAD.MOV.U32 R6, RZ, RZ, R5 ;  /* 0x000000ffff06d224 */ /* 0x000fe400078e0005 */
[----:B------:R-:W-:Y:S02]  /*0940*/  @!P4 IMAD.MOV.U32 R7, RZ, RZ, R2 ;  /* 0x000000ffff07c224 */ /* 0x000fe400078e0002 */
[----:B------:R-:W-:Y:S01]  /*0950*/  IMAD.U32 R3, RZ, RZ, UR5 ;  /* 0x00000005ff037e24 */ /* 0x000fe2000f8e00ff */
[----:B------:R0:W-:Y:S01]  /*0960*/  STL [R1+0x200], R6 ;  /* 0x0002000601007387 */ /* 0x0001e20000100800 */
[----:B------:R-:W-:-:S03]  /*0970*/  IMAD.U32 R4, RZ, RZ, UR4 ;  /* 0x00000004ff047e24 */ /* 0x000fc6000f8e00ff */
[----:B------:R0:W-:Y:S01]  /*0980*/  STL [R1+0x204], R7 ;  /* 0x0002040701007387 */ /* 0x0001e20000100800 */
[----:B------:R-:W-:Y:S05]  /*0990*/  @!P3 BRA `(.L_x_5) ;  /* 0x00000000000cb947 */ /* 0x000fea0003800000 */
[----:B------:R-:W-:Y:S01]  /*09a0*/  UCGABAR_WAIT ;  /* 0x0000000000007dc7 */ /* 0x000fe20008000000 */
[----:B------:R-:W-:Y:S01]  /*09b0*/  CCTL.IVALL ;  /* 0x00000000ff00798f */ /* 0x000fe20002000000 */
[----:B------:R-:W-:Y:S05]  /*09c0*/  BRA `(.L_x_6) ;  /* 0x0000000000047947 */ /* 0x000fea0003800000 */
.L_x_5:
[----:B------:R-:W-:Y:S06]  /*09d0*/  BAR.SYNC.DEFER_BLOCKING 0x0 ;  /* 0x0000000000007b1d */ /* 0x000fec0000010000 */
.L_x_6:
[----:B------:R-:W-:Y:S05]  /*09e0*/  @!P2 BRA `(.L_x_7) ;  /* 0x0000015c00c0a947 */ /* 0x000fea0003800000 */
[----:B------:R-:W-:-:S06]  /*09f0*/  UISETP.GT.U32.AND UP0, UPT, UR16, 0x1, UPT ;  /* 0x000000011000788c */ /* 0x000fcc000bf04070 */
[----:B------:R-:W-:-:S13]  /*0a00*/  PLOP3.LUT P0, PT, PT, PT, UP0, 0x80, 0x0 ;  /* 0x000000000000781c */ /* 0x000fda0003f0f008 */
[----:B------:R-:W-:Y:S05]  /*0a10*/  @P0 EXIT ;  /* 0x000000000000094d */ /* 0x000fea0003800000 */
[----:B------:R-:W-:Y:S01]  /*0a20*/  ULDC.64 UR4, c[0x0][0x650] ;  /* 0x0001940000047ab9 */ /* 0x000fe20000000a00 */
[----:B------:R-:W-:Y:S01]  /*0a30*/  UMOV UR41, 0xffffffff ;  /* 0xffffffff00297882 */ /* 0x000fe20000000000 */
[----:B------:R-:W-:Y:S01]  /*0a40*/  ISETP.GE.U32.AND P0, PT, R7, UR4, PT ;  /* 0x0000000407007c0c */ /* 0x000fe2000bf06070 */
[----:B------:R-:W-:Y:S01]  /*0a50*/  UMOV UR42, 0xffffffff ;  /* 0xffffffff002a7882 */ /* 0x000fe20000000000 */
[----:B------:R-:W-:Y:S01]  /*0a60*/  UMOV UR43, 0xffffffff ;  /* 0xffffffff002b7882 */ /* 0x000fe20000000000 */
[----:B------:R-:W-:Y:S02]  /*0a70*/  PRMT R0, RZ, 0x7610, R0 ;  /* 0x00007610ff007816 */ /* 0x000fe40000000000 */
[----:B------:R-:W-:-:S13]  /*0a80*/  ISETP.GE.U32.AND.EX P0, PT, R6, UR5, PT, P0 ;  /* 0x0000000506007c0c */ /* 0x000fda000bf06100 */
[----:B------:R-:W-:Y:S05]  /*0a90*/  @P0 BRA `(.L_x_8) ;  /* 0x0000000400480947 */ /* 0x000fea0003800000 */
[----:B------:R-:W-:Y:S01]  /*0aa0*/  ULDC.64 UR16, c[0x0][0x628] ;  /* 0x00018a0000107ab9 */ /* 0x000fe20000000a00 */
[C---:B------:R-:W-:Y:S01]  /*0ab0*/  R2UR UR19, R7.reuse ;  /* 0x00000000071372ca */ /* 0x040fe200000e0000 */
[----:B------:R-:W-:Y:S01]  /*0ac0*/  ULDC UR18, c[0x0][0x630] ;  /* 0x00018c0000127ab9 */ /* 0x000fe20000000800 */
[----:B------:R-:W-:Y:S02]  /*0ad0*/  ISETP.NE.U32.AND P0, PT, RZ, UR16, PT ;  /* 0x00000010ff007c0c */ /* 0x000fe4000bf05070 */
[----:B------:R-:W-:Y:S02]  /*0ae0*/  R2UR UR4, R7 ;  /* 0x00000000070472ca */ /* 0x000fe400000e0000 */
[----:B------:R-:W-:Y:S02]  /*0af0*/  ISETP.NE.AND.EX P0, PT, RZ, UR17, PT, P0 ;  /* 0x00000011ff007c0c */ /* 0x000fe4000bf05300 */
[----:B------:R-:W-:-:S11]  /*0b00*/  R2UR UR5, R6 ;  /* 0x00000000060572ca */ /* 0x000fd600000e0000 */
[----:B------:R-:W-:Y:S05]  /*0b10*/  @!P0 BRA `(.L_x_9) ;  /* 0x0000000000308947 */ /* 0x000fea0003800000 */
[----:B------:R-:W-:Y:S01]  /*0b20*/  R2UR UR4, R7 ;  /* 0x00000000070472ca */ /* 0x000fe200000e0000 */
[----:B------:R-:W-:Y:S01]  /*0b30*/  ULDC UR9, c[0x0][0x634] ;  /* 0x00018d0000097ab9 */ /* 0x000fe20000000800 */
[----:B------:R-:W-:-:S11]  /*0b40*/  R2UR UR13, R6 ;  /* 0x00000000060d72ca */ /* 0x000fd600000e0000 */
[----:B------:R-:W-:-:S04]  /*0b50*/  UIADD3 UR9, UP0, UR4, UR9, URZ ;  /* 0x0000000904097290 */ /* 0x000fc8000ff1e03f */
[----:B------:R-:W-:-:S04]  /*0b60*/  UIADD3.X UR13, URZ, UR13, URZ, UP0, !UPT ;  /* 0x0000000d3f0d7290 */ /* 0x000fc800087fe43f */
[----:B------:R-:W-:-:S04]  /*0b70*/  UIMAD.WIDE.U32 UR4, UR13, UR16, URZ ;  /* 0x000000100d0472a5 */ /* 0x000fc8000f8e003f */
[----:B------:R-:W-:Y:S02]  /*0b80*/  UIMAD.WIDE.U32 UR6, UP0, UR9, UR17, UR4 ;  /* 0x00000011090672a5 */ /* 0x000fe4000f800004 */
[----:B------:R-:W-:Y:S02]  /*0b90*/  UIMAD.WIDE.U32 UR4, UR9, UR16, URZ ;  /* 0x00000010090472a5 */ /* 0x000fe4000f8e003f */
[----:B------:R-:W-:Y:S02]  /*0ba0*/  UIADD3.X UR15, URZ, URZ, URZ, UP0, !UPT ;  /* 0x0000003f3f0f7290 */ /* 0x000fe400087fe43f */
[----:B------:R-:W-:Y:S01]  /*0bb0*/  UIADD3 URZ, UP0, UR5, UR6, URZ ;  /* 0x00000006053f7290 */ /* 0x000fe2000ff1e03f */
[----:B------:R-:W-:-:S03]  /*0bc0*/  UMOV UR14, UR7 ;  /* 0x00000007000e7c82 */ /* 0x000fc60008000000 */
[----:B------:R-:W-:-:S12]  /*0bd0*/  UIMAD.WIDE.U32.X UR4, UR13, UR17, UR14, UP0 ;  /* 0x000000110d0472a5 */ /* 0x000fd800080e040e */
.L_x_9:
[----:B------:R-:W-:Y:S01]  /*0be0*/  USHF.R.U64 UR43, UR4, UR18, UR5 ;  /* 0x00000012042b7299 */ /* 0x000fe20008001205 */
[----:B------:R-:W-:Y:S01]  /*0bf0*/  R2UR UR7, R6 ;  /* 0x00000000060772ca */ /* 0x000fe200000e0000 */
[----:B------:R-:W-:Y:S02]  /*0c00*/  USHF.R.U32.HI UR4, URZ, UR18, UR5 ;  /* 0x000000123f047299 */ /* 0x000fe40008011605 */
[----:B------:R-:W-:Y:S01]  /*0c10*/  UIADD3 UR5, UP0, URZ, -UR43, URZ ;  /* 0x8000002b3f057290 */ /* 0x000fe2000ff1e03f */
[----:B------:R-:W-:Y:S01]  /*0c20*/  ULDC.64 UR14, c[0x0][0x620] ;  /* 0x00018800000e7ab9 */ /* 0x000fe20000000a00 */
[----:B------:R-:W-:Y:S02]  /*0c30*/  UMOV UR6, UR19 ;  /* 0x0000001300067c82 */ /* 0x000fe40008000000 */
[----:B------:R-:W-:Y:S01]  /*0c40*/  UIADD3.X UR4, URZ, ~UR4, URZ, UP0, !UPT ;  /* 0x800000043f047290 */ /* 0x000fe200087fe43f */
[----:B------:R-:W-:Y:S01]  /*0c50*/  ULDC UR9, c[0x0][0x618] ;  /* 0x0001860000097ab9 */ /* 0x000fe20000000800 */
[----:B------:R-:W-:-:S02]  /*0c60*/  UIMAD UR12, UR11, UR12, UR10 ;  /* 0x0000000c0b0c72a4 */ /* 0x000fc4000f8e020a */
[----:B------:R-:W-:Y:S02]  /*0c70*/  UIMAD UR4, UR4, UR14, URZ ;  /* 0x0000000e040472a4 */ /* 0x000fe4000f8e023f */
[----:B------:R-:W-:Y:S02]  /*0c80*/  UIMAD.WIDE.U32 UR6, UR5, UR14, UR6 ;  /* 0x0000000e050672a5 */ /* 0x000fe4000f8e0006 */
[----:B------:R-:W-:Y:S01]  /*0c90*/  UIMAD UR4, UR5, UR15, UR4 ;  /* 0x0000000f050472a4 */ /* 0x000fe2000f8e0204 */
[----:B------:R-:W-:Y:S01]  /*0ca0*/  ULDC UR10, c[0x0][0x608] ;  /* 0x00018200000a7ab9 */ /* 0x000fe20000000800 */
[----:B------:R-:W-:Y:S02]  /*0cb0*/  ULDC UR18, c[0x0][0x658] ;  /* 0x0001960000127ab9 */ /* 0x000fe40000000800 */
[----:B------:R-:W-:Y:S01]  /*0cc0*/  UIADD3 UR7, UR7, UR4, URZ ;  /* 0x0000000407077290 */ /* 0x000fe2000fffe03f */
[----:B------:R-:W-:Y:S02]  /*0cd0*/  UMOV UR11, 0xffffffff ;  /* 0xffffffff000b7882 */ /* 0x000fe40000000000 */
[----:B------:R-:W-:Y:S01]  /*0ce0*/  ULDC.64 UR4, c[0x0][0x640] ;  /* 0x0001900000047ab9 */ /* 0x000fe20000000a00 */
[----:B------:R-:W-:Y:S01]  /*0cf0*/  USHF.R.U64 UR16, UR6, UR9, UR7 ;  /* 0x0000000906107299 */ /* 0x000fe20008001207 */
[----:B------:R-:W-:Y:S01]  /*0d00*/  ISETP.NE.U32.AND P0, PT, RZ, UR4, PT ;  /* 0x00000004ff007c0c */ /* 0x000fe2000bf05070 */
[----:B------:R-:W-:-:S02]  /*0d10*/  USHF.R.U32.HI UR7, URZ, UR9, UR7 ;  /* 0x000000093f077299 */ /* 0x000fc40008011607 */
[----:B------:R-:W-:Y:S01]  /*0d20*/  USHF.L.U32 UR6, UR11, UR18, URZ ;  /* 0x000000120b067299 */ /* 0x000fe2000800063f */
[----:B------:R-:W-:Y:S01]  /*0d30*/  ISETP.NE.AND.EX P0, PT, RZ, UR5, PT, P0 ;  /* 0x00000005ff007c0c */ /* 0x000fe2000bf05300 */
[----:B------:R-:W-:Y:S02]  /*0d40*/  USHF.R.U64 UR22, UR16, UR10, UR7 ;  /* 0x0000000a10167299 */ /* 0x000fe40008001207 */
[----:B------:R-:W-:Y:S02]  /*0d50*/  USHF.R.U32.HI UR7, URZ, UR10, UR7 ;  /* 0x0000000a3f077299 */ /* 0x000fe40008011607 */
[----:B------:R-:W-:Y:S02]  /*0d60*/  UISETP.NE.AND UP1, UPT, UR45, URZ, UPT ;  /* 0x0000003f2d00728c */ /* 0x000fe4000bf25270 */
[----:B------:R-:W-:Y:S01]  /*0d70*/  USHF.R.U64 UR23, UR22, UR18, UR7 ;  /* 0x0000001216177299 */ /* 0x000fe20008001207 */
[----:B------:R-:W-:Y:S01]  /*0d80*/  ULDC UR17, c[0x0][0x600] ;  /* 0x0001800000117ab9 */ /* 0x000fe20000000800 */
[----:B------:R-:W-:-:S02]  /*0d90*/  ULOP3.LUT UR13, URZ, UR6, URZ, 0x33, !UPT ;  /* 0x000000063f0d7292 */ /* 0x000fc4000f8e333f */
[----:B------:R-:W-:Y:S02]  /*0da0*/  UIADD3 UR15, UR17, -0x1, URZ ;  /* 0xffffffff110f7890 */ /* 0x000fe4000fffe03f */
[----:B------:R-:W-:Y:S02]  /*0db0*/  USEL UR12, UR8, UR12, !UP1 ;  /* 0x0000000c080c7287 */ /* 0x000fe4000c800000 */
[----:B------:R-:W-:Y:S01]  /*0dc0*/  USHF.R.U32.HI UR7, URZ, UR18, UR7 ;  /* 0x000000123f077299 */ /* 0x000fe20008011607 */
[----:B------:R-:W-:Y:S01]  /*0dd0*/  ULDC UR19, c[0x0][0x648] ;  /* 0x0001920000137ab9 */ /* 0x000fe20000000800 */
[----:B------:R-:W-:Y:S01]  /*0de0*/  ULDC UR20, c[0x0][0x638] ;  /* 0x00018e0000147ab9 */ /* 0x000fe20000000800 */
[----:B------:R-:W-:Y:S01]  /*0df0*/  UMOV UR21, 0x1 ;  /* 0x0000000100157882 */ /* 0x000fe20000000000 */
[----:B------:R-:W-:Y:S01]  /*0e00*/  UMOV UR6, UR23 ;  /* 0x0000001700067c82 */ /* 0x000fe20008000000 */
[----:B------:R-:W-:Y:S07]  /*0e10*/  @!P0 BRA `(.L_x_10) ;  /* 0x0000000000308947 */ /* 0x000fee0003800000 */
[----:B------:R-:W-:Y:S02]  /*0e20*/  ULDC UR10, c[0x0][0x64c] ;  /* 0x00019300000a7ab9 */ /* 0x000fe40000000800 */
        /* <DEDUP_REMOVED lines=8> */
[----:B------:R-:W-:-:S07]  /*0eb0*/  UIMAD.WIDE.U32.X UR4, UR14, UR5, UR10, UP0 ;  /* 0x000000050e0472a5 */ /* 0x000fce00080e040a */
[----:B------:R-:W-:Y:S01]  /*0ec0*/  UMOV UR6, UR4 ;  /* 0x0000000400067c82 */ /* 0x000fe20008000000 */
[----:B------:R-:W-:-:S05]  /*0ed0*/  UMOV UR7, UR5 ;  /* 0x0000000500077c82 */ /* 0x000fca0008000000 */
.L_x_10:
[----:B------:R-:W-:Y:S01]  /*0ee0*/  USHF.R.U64 UR5, UR6, UR19, UR7 ;  /* 0x0000001306057299 */ /* 0x000fe20008001207 */
[----:B------:R-:W-:Y:S01]  /*0ef0*/  IMAD.MOV.U32 R0, RZ, RZ, 0x1 ;  /* 0x00000001ff007424 */ /* 0x000fe200078e00ff */
[----:B------:R-:W-:Y:S02]  /*0f00*/  USHF.L.U32 UR4, UR21, UR18, URZ ;  /* 0x0000001215047299 */ /* 0x000fe4000800063f */
[----:B------:R-:W-:Y:S02]  /*0f10*/  ULOP3.LUT UR13, UR22, UR13, URZ, 0xc0, !UPT ;  /* 0x0000000d160d7292 */ /* 0x000fe4000f8ec03f */
[----:B------:R-:W-:Y:S02]  /*0f20*/  UIADD3 UR6, -UR5, URZ, URZ ;  /* 0x0000003f05067290 */ /* 0x000fe4000fffe13f */
[----:B------:R-:W-:Y:S02]  /*0f30*/  UIMAD UR13, UR4, UR5, UR13 ;  /* 0x00000005040d72a4 */ /* 0x000fe4000f8e020d */
[----:B------:R-:W-:-:S02]  /*0f40*/  ULOP3.LUT UR15, UR16, UR15, URZ, 0xc0, !UPT ;  /* 0x0000000f100f7292 */ /* 0x000fc4000f8ec03f */
[----:B------:R-:W-:Y:S01]  /*0f50*/  UIMAD UR4, UR6, UR20, UR23 ;  /* 0x00000014060472a4 */ /* 0x000fe2000f8e0217 */
[----:B------:R-:W-:Y:S01]  /*0f60*/  ULDC UR5, c[0x0][0x610] ;  /* 0x0001840000057ab9 */ /* 0x000fe20000000800 */
[----:B------:R-:W-:Y:S02]  /*0f70*/  UISETP.NE.AND UP0, UPT, UR45, URZ, UPT ;  /* 0x0000003f2d00728c */ /* 0x000fe4000bf05270 */
[----:B------:R-:W-:Y:S02]  /*0f80*/  UIMAD UR12, UR13, UR5, UR12 ;  /* 0x000000050d0c72a4 */ /* 0x000fe4000f8e020c */
[----:B------:R-:W-:-:S04]  /*0f90*/  UIMAD UR4, UR4, UR17, UR15 ;  /* 0x00000011040472a4 */ /* 0x000fc8000f8e020f */
[----:B------:R-:W-:Y:S02]  /*0fa0*/  USEL UR42, UR4, UR12, !UP0 ;  /* 0x0000000c042a7287 */ /* 0x000fe4000c000000 */
[----:B------:R-:W-:-:S12]  /*0fb0*/  USEL UR41, UR12, UR4, !UP0 ;  /* 0x000000040c297287 */ /* 0x000fd8000c000000 */
.L_x_8:
[----:B------:R-:W-:-:S08]  /*0fc0*/  NOP ;  /* 0x0000000000007918 */ /* 0x000fd00000000000 */
[----:B------:R-:W1:Y:S02]  /*0fd0*/  USETMAXREG.TRY_ALLOC.CTAPOOL UP0, 0xf0 ;  /* 0x000000f0000079c8 */ /* 0x000e640008000600 */
[----:B-1----:R-:W-:-:S13]  /*0fe0*/  PLOP3.LUT P0, PT, PT, PT, UP0, 0x80, 0x0 ;  /* 0x000000000000781c */ /* 0x002fda0003f0f008 */
[----:B------:R-:W-:Y:S05]  /*0ff0*/  @!P0 BRA `(.L_x_8) ;  /* 0xfffffffc00f08947 */ /* 0x000fea000383ffff */
[----:B------:R-:W-:Y:S01]  /*1000*/  ULDC.64 UR4, c[0x0][0x598] ;  /* 0x0001660000047ab9 */ /* 0x000fe20000000a00 */
[----:B------:R-:W-:Y:S01]  /*1010*/  ULDC.64 UR36, c[0x0][0x208] ;  /* 0x0000820000247ab9 */ /* 0x000fe20000000a00 */
[----:B------:R-:W-:-:S04]  /*1020*/  ISETP.NE.U32.AND P0, PT, RZ, UR4, PT ;  /* 0x00000004ff007c0c */ /* 0x000fc8000bf05070 */
[----:B------:R-:W-:-:S13]  /*1030*/  ISETP.NE.AND.EX P0, PT, RZ, UR5, PT, P0 ;  /* 0x00000005ff007c0c */ /* 0x000fda000bf05300 */
[----:B------:R-:W-:Y:S05]  /*1040*/  @!P0 BRA `(.L_x_11) ;  /* 0x00000000001c8947 */ /* 0x000fea0003800000 */
[----:B------:R-:W1:Y:S02]  /*1050*/  LDC.64 R2, c[0x0][0x598] ;  /* 0x00016600ff027b82 */ /* 0x000e640000000a00 */
[----:B-1----:R-:W2:Y:S02]  /*1060*/  LDG.E.64 R2, desc[UR36][R2.64] ;  /* 0x0000002402027981 */ /* 0x002ea4000c1e1b00 */
[----:B--2---:R-:W-:-:S04]  /*1070*/  ISETP.NE.U32.AND P0, PT, R2, RZ, PT ;  /* 0x000000ff0200720c */ /* 0x004fc80003f05070 */
[----:B------:R-:W-:-:S13]  /*1080*/  ISETP.NE.AND.EX P0, PT, R3, RZ, PT, P0 ;  /* 0x000000ff0300720c */ /* 0x000fda0003f05300 */
[----:B------:R-:W-:Y:S05]  /*1090*/  @!P0 BRA `(.L_x_11) ;  /* 0x0000000000088947 */ /* 0x000fea0003800000 */
[----:B------:R1:W5:Y:S01]  /*10a0*/  LD.E R2, desc[UR36][R2.64] ;  /* 0x0000002402027980 */ /* 0x000362000c101900 */
[----:B------:R-:W-:Y:S05]  /*10b0*/  BRA `(.L_x_12) ;  /* 0x0000000000247947 */ /* 0x000fea0003800000 */
.L_x_11:
[----:B------:R-:W-:Y:S02]  /*10c0*/  ULDC.64 UR4, c[0x0][0x588] ;  /* 0x0001620000047ab9 */ /* 0x000fe40000000a00 */
[----:B------:R-:W-:-:S04]  /*10d0*/  ISETP.NE.U32.AND P0, PT, RZ, UR4, PT ;  /* 0x00000004ff007c0c */ /* 0x000fc8000bf05070 */
[----:B------:R-:W-:-:S13]  /*10e0*/  ISETP.NE.AND.EX P0, PT, RZ, UR5, PT, P0 ;  /* 0x00000005ff007c0c */ /* 0x000fda000bf05300 */
[----:B------:R-:W-:Y:S05]  /*10f0*/  @!P0 BRA `(.L_x_13) ;  /* 0x00000000000c8947 */ /* 0x000fea0003800000 */
[----:B------:R-:W1:Y:S02]  /*1100*/  LDC.64 R2, c[0x0][0x588] ;  /* 0x00016200ff027b82 */ /* 0x000e640000000a00 */
[----:B-1----:R2:W5:Y:S01]  /*1110*/  LDG.E R2, desc[UR36][R2.64] ;  /* 0x0000002402027981 */ /* 0x002562000c1e1900 */
[----:B------:R-:W-:Y:S05]  /*1120*/  BRA `(.L_x_12) ;  /* 0x0000000000087947 */ /* 0x000fea0003800000 */
.L_x_13:
[----:B------:R-:W-:Y:S02]  /*1130*/  ULDC UR4, c[0x0][0x580] ;  /* 0x0001600000047ab9 */ /* 0x000fe40000000800 */
[----:B------:R-:W-:-:S07]  /*1140*/  IMAD.U32 R2, RZ, RZ, UR4 ;  /* 0x00000004ff027e24 */ /* 0x000fce000f8e00ff */
.L_x_12:
[----:B------:R-:W-:Y:S02]  /*1150*/  ULDC.64 UR4, c[0x0][0x5a0] ;  /* 0x0001680000047ab9 */ /* 0x000fe40000000a00 */
[----:B------:R-:W-:-:S04]  /*1160*/  ISETP.NE.U32.AND P0, PT, RZ, UR4, PT ;  /* 0x00000004ff007c0c */ /* 0x000fc8000bf05070 */
[----:B------:R-:W-:-:S13]  /*1170*/  ISETP.NE.AND.EX P0, PT, RZ, UR5, PT, P0 ;  /* 0x00000005ff007c0c */ /* 0x000fda000bf05300 */
[----:B------:R-:W-:Y:S05]  /*1180*/  @!P0 BRA `(.L_x_14) ;  /* 0x00000000001c8947 */ /* 0x000fea0003800000 */
[----:B------:R-:W3:Y:S02]  /*1190*/  LDC.64 R4, c[0x0][0x5a0] ;  /* 0x00016800ff047b82 */ /* 0x000ee40000000a00 */
[----:B---3--:R-:W3:Y:S02]  /*11a0*/  LDG.E.64 R4, desc[UR36][R4.64] ;  /* 0x0000002404047981 */ /* 0x008ee4000c1e1b00 */
[----:B---3--:R-:W-:-:S04]  /*11b0*/  ISETP.NE.U32.AND P0, PT, R4, RZ, PT ;  /* 0x000000ff0400720c */ /* 0x008fc80003f05070 */
[----:B------:R-:W-:-:S13]  /*11c0*/  ISETP.NE.AND.EX P0, PT, R5, RZ, PT, P0 ;  /* 0x000000ff0500720c */ /* 0x000fda0003f05300 */
[----:B------:R-:W-:Y:S05]  /*11d0*/  @!P0 BRA `(.L_x_14) ;  /* 0x0000000000088947 */ /* 0x000fea0003800000 */
[----:B------:R3:W5:Y:S01]  /*11e0*/  LD.E R16, desc[UR36][R4.64] ;  /* 0x0000002404107980 */ /* 0x000762000c101900 */
[----:B------:R-:W-:Y:S05]  /*11f0*/  BRA `(.L_x_15) ;  /* 0x0000000000247947 */ /* 0x000fea0003800000 */
.L_x_14:
[----:B------:R-:W-:Y:S02]  /*1200*/  ULDC.64 UR4, c[0x0][0x590] ;  /* 0x0001640000047ab9 */ /* 0x000fe40000000a00 */
[----:B------:R-:W-:-:S04]  /*1210*/  ISETP.NE.U32.AND P0, PT, RZ, UR4, PT ;  /* 0x00000004ff007c0c */ /* 0x000fc8000bf05070 */
[----:B------:R-:W-:-:S13]  /*1220*/  ISETP.NE.AND.EX P0, PT, RZ, UR5, PT, P0 ;  /* 0x00000005ff007c0c */ /* 0x000fda000bf05300 */
[----:B------:R-:W-:Y:S05]  /*1230*/  @!P0 BRA `(.L_x_16) ;  /* 0x00000000000c8947 */ /* 0x000fea0003800000 */
[----:B------:R-:W3:Y:S02]  /*1240*/  LDC.64 R4, c[0x0][0x590] ;  /* 0x00016400ff047b82 */ /* 0x000ee40000000a00 */
[----:B---3--:R4:W5:Y:S01]  /*1250*/  LDG.E R16, desc[UR36][R4.64] ;  /* 0x0000002404107981 */ /* 0x008962000c1e1900 */
[----:B------:R-:W-:Y:S05]  /*1260*/  BRA `(.L_x_15) ;  /* 0x0000000000087947 */ /* 0x000fea0003800000 */
.L_x_16:
[----:B------:R-:W-:Y:S02]  /*1270*/  ULDC UR4, c[0x0][0x584] ;  /* 0x0001610000047ab9 */ /* 0x000fe40000000800 */
[----:B------:R-:W-:-:S07]  /*1280*/  IMAD.U32 R16, RZ, RZ, UR4 ;  /* 0x00000004ff107e24 */ /* 0x000fce000f8e00ff */
.L_x_15:
[----:B------:R-:W-:-:S13]  /*1290*/  LOP3.LUT P0, RZ, R0, 0xff, RZ, 0xc0, !PT ;  /* 0x000000ff00ff7812 */ /* 0x000fda000780c0ff */
[----:B------:R-:W-:Y:S05]  /*12a0*/  @!P0 EXIT ;  /* 0x000000000000894d */ /* 0x000fea0003800000 */
[----:B------:R-:W-:Y:S01]  /*12b0*/  ULDC UR4, c[0x0][0x28c] ;  /* 0x0000a30000047ab9 */ /* 0x000fe20000000800 */
[----:B------:R-:W-:Y:S01]  /*12c0*/  UMOV UR38, URZ ;  /* 0x0000003f00267c82 */ /* 0x000fe20008000000 */
[----:B------:R-:W-:Y:S01]  /*12d0*/  UIADD3 UR4, UR4, 0x1f, URZ ;  /* 0x0000001f04047890 */ /* 0x000fe2000fffe03f */
[----:B------:R-:W-:-:S03]  /*12e0*/  UMOV UR39, URZ ;  /* 0x0000003f00277c82 */ /* 0x000fc60008000000 */
[----:B------:R-:W-:-:S04]  /*12f0*/  USHF.R.S32.HI UR5, URZ, 0x1f, UR4 ;  /* 0x0000001f3f057899 */ /* 0x000fc80008011404 */
[----:B------:R-:W-:-:S04]  /*1300*/  ULEA.HI UR5, UR5, UR4, URZ, 0x5 ;  /* 0x0000000405057291 */ /* 0x000fc8000f8f283f */
[----:B------:R-:W-:-:S12]  /*1310*/  USHF.R.S32.HI UR44, URZ, 0x5, UR5 ;  /* 0x000000053f2c7899 */ /* 0x000fd80008011405 */
.L_x_546:
[----:B------:R-:W0:Y:S01]  /*1320*/  S2R R0, SR_TID.X ;  /* 0x0000000000007919 */ /* 0x000e220000002100 */
[----:B-1----:R-:W1:Y:S01]  /*1330*/  S2UR UR7, SR_CgaCtaId ;  /* 0x00000000000779c3 */ /* 0x002e620000008800 */
[----:B------:R-:W-:Y:S02]  /*1340*/  UMOV UR6, 0x400 ;  /* 0x0000040000067882 */ /* 0x000fe40000000000 */
[----:B-1----:R-:W-:Y:S01]  /*1350*/  ULEA UR6, UR7, UR6, 0x18 ;  /* 0x0000000607067291 */ /* 0x002fe2000f8ec03f */
[----:B0-----:R-:W-:-:S04]  /*1360*/  LOP3.LUT R0, R0, 0x80, RZ, 0xc0, !PT ;  /* 0x0000008000007812 */ /* 0x001fc800078ec0ff */
[----:B------:R-:W-:-:S06]  /*1370*/  SHF.R.U32.HI R0, RZ, 0x7, R0 ;  /* 0x00000007ff007819 */ /* 0x000fcc0000011600 */
[----:B------:R-:W0:Y:S02]  /*1380*/  SHFL.IDX PT, R0, R0, RZ, 0x1f ;  /* 0x00001fff00007589 */ /* 0x000e2400000e0000 */
[----:B0-----:R-:W-:-:S13]  /*1390*/  R2UR UR4, R0 ;  /* 0x00000000000472ca */ /* 0x001fda00000e0000 */
[----:B------:R-:W-:-:S04]  /*13a0*/  ULEA.HI UR5, UR4, UR4, URZ, 0x1 ;  /* 0x0000000404057291 */ /* 0x000fc8000f8f083f */
[----:B------:R-:W-:-:S04]  /*13b0*/  ULOP3.LUT UR5, UR5, 0xffffe, URZ, 0xc0, !UPT ;  /* 0x000ffffe05057892 */ /* 0x000fc8000f8ec03f */
[----:B------:R-:W-:-:S03]  /*13c0*/  UIADD3 UR5, UR4, -UR5, URZ ;  /* 0x8000000504057290 */ /* 0x000fc6000fffe03f */
[----:B------:R-:W-:Y:S01]  /*13d0*/  ULDC UR4, c[0x0][0x28c] ;  /* 0x0000a30000047ab9 */ /* 0x000fe20000000800 */
[----:B------:R-:W-:Y:S01]  /*13e0*/  ULEA UR5, UR5, UR6, 0xc ;  /* 0x0000000605057291 */ /* 0x000fe2000f8e603f */
[----:B------:R-:W-:-:S03]  /*13f0*/  ISETP.LT.AND P0, PT, RZ, UR4, PT ;  /* 0x00000004ff007c0c */ /* 0x000fc6000bf01270 */
[----:B------:R-:W-:-:S04]  /*1400*/  UIADD3 UR5, UR5, 0x100, URZ ;  /* 0x0000010005057890 */ /* 0x000fc8000fffe03f */
[----:B------:R-:W-:-:S04]  /*1410*/  USHF.R.U32.HI UR5, URZ, 0x4, UR5 ;  /* 0x000000043f057899 */ /* 0x000fc80008011605 */
[----:B------:R-:W-:Y:S02]  /*1420*/  ULOP3.LUT UR46, UR5, 0x3fff, URZ, 0xc0, !UPT ;  /* 0x00003fff052e7892 */ /* 0x000fe4000f8ec03f */
[----:B---3--:R-:W-:Y:S10]  /*1430*/  @P0 BRA `(.L_x_17) ;  /* 0x0000000000400947 */ /* 0x008ff40003800000 */
[----:B------:R-:W-:Y:S01]  /*1440*/  MOV R0, 0x0 ;  /* 0x0000000000007802 */ /* 0x000fe20000000f00 */
[----:B------:R-:W-:Y:S01]  /*1450*/  ULDC.64 UR4, c[0x4][0x68] ;  /* 0x01001a0000047ab9 */ /* 0x000fe20000000a00 */
[----:B------:R-:W-:Y:S01]  /*1460*/  ULDC.64 UR6, c[0x4][0x8] ;  /* 0x0100020000067ab9 */ /* 0x000fe20000000a00 */
[----:B---34-:R-:W-:Y:S01]  /*1470*/  IMAD.U32 R4, RZ, RZ, UR4 ;  /* 0x00000004ff047e24 */ /* 0x018fe2000f8e00ff */
[----:B------:R0:W1:Y:S01]  /*1480*/  LDC.64 R14, c[0x4][R0] ;  /* 0x01000000000e7b82 */ /* 0x0000620000000a00 */
[----:B------:R-:W-:Y:S01]  /*1490*/  MOV R5, UR5 ;  /* 0x0000000500057c02 */ /* 0x000fe20008000f00 */
[----:B------:R-:W-:Y:S01]  /*14a0*/  ULDC.64 UR4, c[0x4][0x70] ;  /* 0x01001c0000047ab9 */ /* 0x000fe20000000a00 */
[----:B------:R-:W-:Y:S01]  /*14b0*/  IMAD.U32 R10, RZ, RZ, UR6 ;  /* 0x00000006ff0a7e24 */ /* 0x000fe2000f8e00ff */
[----:B------:R-:W-:Y:S01]  /*14c0*/  MOV R13, RZ ;  /* 0x000000ff000d7202 */ /* 0x000fe20000000f00 */
[----:B------:R-:W-:Y:S02]  /*14d0*/  IMAD.U32 R6, RZ, RZ, UR4 ;  /* 0x00000004ff067e24 */ /* 0x000fe4000f8e00ff */
[----:B------:R-:W-:-:S02]  /*14e0*/  IMAD.U32 R7, RZ, RZ, UR5 ;  /* 0x00000005ff077e24 */ /* 0x000fc4000f8e00ff */
[----:B------:R-:W-:Y:S02]  /*14f0*/  IMAD.U32 R11, RZ, RZ, UR7 ;  /* 0x00000007ff0b7e24 */ /* 0x000fe4000f8e00ff */
[----:B------:R-:W-:Y:S02]  /*1500*/  IMAD.MOV.U32 R8, RZ, RZ, 0x1e1 ;  /* 0x000001e1ff087424 */ /* 0x000fe400078e00ff */
[----:B0-----:R-:W-:-:S07]  /*1510*/  IMAD.MOV.U32 R12, RZ, RZ, 0x1 ;  /* 0x00000001ff0c7424 */ /* 0x001fce00078e00ff */
[----:B------:R-:W-:-:S07]  /*1520*/  LEPC R20, `(.L_x_17) ;  /* 0x000000001014794e */ /* 0x000fce0000000000 */
[----:B-12--5:R-:W-:Y:S05]  /*1530*/  CALL.ABS.NOINC R14 ;  /* 0x000000000e007343 */ /* 0x026fea0003c00000 */
.L_x_17:
[----:B------:R-:W-:-:S06]  /*1540*/  ULOP3.LUT UR4, UR40, 0x1, URZ, 0xfc, !UPT ;  /* 0x0000000128047892 */ /* 0x000fcc000f8efc3f */
[----:B------:R-:W-:-:S05]  /*1550*/  IMAD.U32 R0, RZ, RZ, UR4 ;  /* 0x00000004ff007e24 */ /* 0x000fca000f8e00ff */
[----:B------:R-:W-:-:S13]  /*1560*/  ISETP.NE.AND P0, PT, R0, 0x3, PT ;  /* 0x000000030000780c */ /* 0x000fda0003f05270 */
[----:B------:R-:W-:Y:S05]  /*1570*/  @!P0 BRA `(.L_x_18) ;  /* 0x0000000000048947 */ /* 0x000fea0003800000 */
[----:B------:R-:W-:Y:S01]  /*1580*/  BPT.TRAP 0x1 ;  /* 0x000000040000795c */ /* 0x000fe20000300000 */
.L_x_18:
[----:B------:R-:W0:Y:S01]  /*1590*/  S2UR UR5, SR_CgaCtaId ;  /* 0x00000000000579c3 */ /* 0x000e220000008800 */
[----:B------:R-:W-:Y:S01]  /*15a0*/  UMOV UR4, 0x400 ;  /* 0x0000040000047882 */ /* 0x000fe20000000000 */
[----:B--2---:R-:W-:Y:S02]  /*15b0*/  IMAD.U32 R3, RZ, RZ, UR38 ;  /* 0x00000026ff037e24 */ /* 0x004fe4000f8e00ff */
[----:B---34-:R-:W-:-:S03]  /*15c0*/  IMAD.U32 R5, RZ, RZ, UR39 ;  /* 0x00000027ff057e24 */ /* 0x018fc6000f8e00ff */
[----:B------:R-:W-:Y:S01]  /*15d0*/  SHF.L.U32 R3, R3, 0x1f, RZ ;  /* 0x0000001f03037819 */ /* 0x000fe200000006ff */
[----:B0-----:R-:W-:-:S06]  /*15e0*/  ULEA UR4, UR5, UR4, 0x18 ;  /* 0x0000000405047291 */ /* 0x001fcc000f8ec03f */
[----:B------:R-:W-:-:S04]  /*15f0*/  IMAD.U32 R0, RZ, RZ, UR4 ;  /* 0x00000004ff007e24 */ /* 0x000fc8000f8e00ff */
[----:B------:R-:W-:-:S04]  /*1600*/  IMAD R4, R5, 0x8, R0 ;  /* 0x0000000805047824 */ /* 0x000fc800078e0200 */
[----:B------:R0:W1:Y:S01]  /*1610*/  SYNCS.PHASECHK.TRANS64.TRYWAIT P1, [R4+URZ], R3 ;  /* 0x00000003040075a7 */ /* 0x000062000802017f */
[----:B------:R-:W-:Y:S05]  /*1620*/  @!P0 BRA `(.L_x_19) ;  /* 0x0000000000048947 */ /* 0x000fea0003800000 */
[----:B------:R-:W-:Y:S01]  /*1630*/  BPT.TRAP 0x1 ;  /* 0x000000040000795c */ /* 0x000fe20000300000 */
.L_x_19:
[----:B-1----:R-:W-:Y:S05]  /*1640*/  @P1 BRA `(.L_x_20) ;  /* 0x0000000000081947 */ /* 0x002fea0003800000 */
[----:B------:R-:W1:Y:S02]  /*1650*/  SYNCS.PHASECHK.TRANS64.TRYWAIT P1, [R4+URZ], R3 ;  /* 0x00000003040075a7 */ /* 0x000e64000802017f */
[----:B-1----:R-:W-:Y:S05]  /*1660*/  @!P1 BRA `(.L_x_21) ;  /* 0x00000168004c9947 */ /* 0x002fea0003800000 */
.L_x_20:
[----:B------:R-:W-:-:S04]  /*1670*/  UISETP.LT.AND UP0, UPT, UR44, 0x1, UPT ;  /* 0x000000012c00788c */ /* 0x000fc8000bf01270 */
[----:B------:R-:W-:-:S06]  /*1680*/  USEL UR4, UR44, 0x1, UP0 ;  /* 0x000000012c047887 */ /* 0x000fcc0008000000 */
[----:B01----:R-:W-:Y:S01]  /*1690*/  IMAD.U32 R4, RZ, RZ, UR4 ;  /* 0x00000004ff047e24 */ /* 0x003fe2000f8e00ff */
[----:B------:R-:W-:Y:S05]  /*16a0*/  WARPSYNC.ALL ;  /* 0x0000000000007948 */ /* 0x000fea0003800000 */
[----:B------:R-:W-:-:S04]  /*16b0*/  IADD3 R4, -R4, UR44, RZ ;  /* 0x0000002c04047c10 */ /* 0x000fc8000fffe1ff */
[----:B------:R-:W-:Y:S02]  /*16c0*/  ISETP.GE.AND P1, PT, R4, 0x1, PT ;  /* 0x000000010400780c */ /* 0x000fe40003f26270 */
[----:B------:R-:W-:Y:S01]  /*16d0*/  R2UR UR4, R0 ;  /* 0x00000000000472ca */ /* 0x000fe200000e0000 */
[----:B------:R-:W-:Y:S01]  /*16e0*/  ULOP3.LUT UR8, UR46, 0x10000, URZ, 0xfc, !UPT ;  /* 0x000100002e087892 */ /* 0x000fe2000f8efc3f */
[----:B------:R-:W-:Y:S01]  /*16f0*/  WARPGROUP.ARRIVE ;  /* 0x00000000000079c5 */ /* 0x000fe20000000000 */
[----:B------:R-:W-:Y:S01]  /*1700*/  UMOV UR5, 0x80000020 ;  /* 0x8000002000057882 */ /* 0x000fe20000000000 */
[----:B------:R-:W-:Y:S01]  /*1710*/  UMOV UR7, 0x80000020 ;  /* 0x8000002000077882 */ /* 0x000fe20000000000 */
[----:B------:R-:W-:-:S08]  /*1720*/  ULEA UR10, UR39, UR8, 0xa ;  /* 0x00000008270a7291 */ /* 0x000fd0000f8e503f */
[----:B------:R-:W-:-:S04]  /*1730*/  UIADD3 UR4, UR4, 0xc100, URZ ;  /* 0x0000c10004047890 */ /* 0x000fc8000fffe03f */
[----:B------:R-:W-:-:S04]  /*1740*/  USHF.R.U32.HI UR4, URZ, 0x4, UR4 ;  /* 0x000000043f047899 */ /* 0x000fc80008011604 */
[----:B------:R-:W-:-:S04]  /*1750*/  ULOP3.LUT UR4, UR4, 0x3fff, URZ, 0xc0, !UPT ;  /* 0x00003fff04047892 */ /* 0x000fc8000f8ec03f */
[----:B------:R-:W-:-:S03]  /*1760*/  ULOP3.LUT UR9, UR4, 0x10000, URZ, 0xfc, !UPT ;  /* 0x0001000004097892 */ /* 0x000fc6000f8efc3f */
[----:B------:R-:W-:Y:S01]  /*1770*/  UMOV UR4, UR10 ;  /* 0x0000000a00047c82 */ /* 0x000fe20008000000 */
[----:B------:R-:W-:-:S07]  /*1780*/  ULEA UR11, UR39, UR9, 0xa ;  /* 0x00000009270b7291 */ /* 0x000fce000f8e503f */
[----:B------:R-:W-:Y:S02]  /*1790*/  UMOV UR6, UR11 ;  /* 0x0000000b00067c82 */ /* 0x000fe40008000000 */
[----:B------:R-:W-:Y:S01]  /*17a0*/  HGMMA.64x256x16.F32.BF16 R24, gdesc[UR4], RZ, !UPT, gsb0 ;  /* 0x03e00000041879f0 */ /* 0x000fe2000c0018ff */
[----:B------:R-:W-:Y:S01]  /*17b0*/  UIADD3 UR4, UR10, 0x200, URZ ;  /* 0x000002000a047890 */ /* 0x000fe2000fffe03f */
[----:B------:R-:W-:Y:S01]  /*17c0*/  UMOV UR5, 0x80000020 ;  /* 0x8000002000057882 */ /* 0x000fe20000000000 */
[----:B------:R-:W-:Y:S02]  /*17d0*/  WARPGROUP.DEPBAR.LE gsb0, 0x0 ;  /* 0x00008000000079c5 */ /* 0x000fe40000010000 */
[----:B------:R-:W-:Y:S01]  /*17e0*/  STL.64 [R1], R24 ;  /* 0x0000001801007387 */ /* 0x000fe20000100a00 */
[----:B------:R-:W-:Y:S01]  /*17f0*/  MOV R235, R51 ;  /* 0x0000003300eb7202 */ /* 0x000fe20000000f00 */
[----:B------:R-:W-:Y:S01]  /*1800*/  IMAD.MOV.U32 R234, RZ, RZ, R52 ;  /* 0x000000ffffea7224 */ /* 0x000fe200078e0034 */
[----:B------:R-:W-:Y:S01]  /*1810*/  MOV R228, R58 ;  /* 0x0000003a00e47202 */ /* 0x000fe20000000f00 */
[----:B------:R-:W-:Y:S01]  /*1820*/  STL.64 [R1+0x8], R26 ;  /* 0x0000081a01007387 */ /* 0x000fe20000100a00 */
[----:B------:R-:W-:Y:S01]  /*1830*/  IMAD.MOV.U32 R233, RZ, RZ, R53 ;  /* 0x000000ffffe97224 */ /* 0x000fe200078e0035 */
[----:B------:R-:W-:Y:S01]  /*1840*/  MOV R221, R65 ;  /* 0x0000004100dd7202 */ /* 0x000fe20000000f00 */
[----:B------:R-:W-:Y:S01]  /*1850*/  IMAD.MOV.U32 R232, RZ, RZ, R54 ;  /* 0x000000ffffe87224 */ /* 0x000fe200078e0036 */
        /* <DEDUP_REMOVED lines=44> */
[----:B------:R-:W-:Y:S01]  /*1b20*/  MOV R6, R149 ;  /* 0x0000009500067202 */ /* 0x000fe20000000f00 */
[----:B------:R-:W-:Y:S01]  /*1b30*/  IMAD.MOV.U32 R165, RZ, RZ, R81 ;  /* 0x000000ffffa57224 */ /* 0x000fe200078e0051 */
[----:B------:R0:W-:Y:S01]  /*1b40*/  STL [R1+0x68], R50 ;  /* 0x0000683201007387 */ /* 0x0001e20000100800 */
[----:B------:R-:W-:-:S02]  /*1b50*/  IMAD.MOV.U32 R166, RZ, RZ, R82 ;  /* 0x000000ffffa67224 */ /* 0x000fc400078e0052 */
[----:B------:R-:W-:Y:S01]  /*1b60*/  IMAD.MOV.U32 R167, RZ, RZ, R83 ;  /* 0x000000ffffa77224 */ /* 0x000fe200078e0053 */
[----:B------:R-:W-:Y:S01]  /*1b70*/  STL [R1+0x2b8], R152 ;  /* 0x0002b89801007387 */ /* 0x000fe20000100800 */
[----:B------:R-:W-:Y:S02]  /*1b80*/  IMAD.MOV.U32 R168, RZ, RZ, R84 ;  /* 0x000000ffffa87224 */ /* 0x000fe400078e0054 */
[----:B------:R-:W-:Y:S02]  /*1b90*/  IMAD.MOV.U32 R169, RZ, RZ, R85 ;  /* 0x000000ffffa97224 */ /* 0x000fe400078e0055 */
[----:B------:R-:W-:Y:S02]  /*1ba0*/  IMAD.MOV.U32 R171, RZ, RZ, R87 ;  /* 0x000000ffffab7224 */ /* 0x000fe400078e0057 */
[----:B------:R-:W-:Y:S02]  /*1bb0*/  IMAD.MOV.U32 R172, RZ, RZ, R88 ;  /* 0x000000ffffac7224 */ /* 0x000fe400078e0058 */
[----:B------:R-:W-:-:S02]  /*1bc0*/  IMAD.MOV.U32 R173, RZ, RZ, R89 ;  /* 0x000000ffffad7224 */ /* 0x000fc400078e0059 */
[----:B------:R-:W-:Y:S02]  /*1bd0*/  IMAD.MOV.U32 R174, RZ, RZ, R90 ;  /* 0x000000ffffae7224 */ /* 0x000fe400078e005a */
        /* <DEDUP_REMOVED lines=52> */
[----:B0-----:R-:W-:-:S06]  /*1f20*/  WARPGROUP.ARRIVE ;  /* 0x00000000000079c5 */ /* 0x001fcc0000000000 */
[----:B------:R-:W-:Y:S03]  /*1f30*/  HGMMA.64x256x16.F32.BF16 R24, gdesc[UR4], RZ, !UPT, gsb0 ;  /* 0x03e00000041879f0 */ /* 0x000fe6000c0018ff */
[----:B------:R-:W-:Y:S02]  /*1f40*/  WARPGROUP.DEPBAR.LE gsb0, 0x0 ;  /* 0x00008000000079c5 */ /* 0x000fe40000010000 */
[----:B------:R-:W-:Y:S04]  /*1f50*/  STL.64 [R1+0x2b0], R150 ;  /* 0x0002b09601007387 */ /* 0x000fe80000100a00 */
        /* <DEDUP_REMOVED lines=20> */
[----:B------:R0:W-:Y:S04]  /*20a0*/  STL.64 [R1+0x208], R108 ;  /* 0x0002086c01007387 */ /* 0x0001e80000100a00 */
[----:B0-----:R-:W2:Y:S04]  /*20b0*/  LDL.LU R108, [R1] ;  /* 0x00000000016c7983 */ /* 0x001ea80000300800 */
[----:B------:R-:W2:Y:S04]  /*20c0*/  LDL.LU R109, [R1+0x4] ;  /* 0x00000400016d7983 */ /* 0x000ea80000300800 */
        /* <DEDUP_REMOVED lines=24> */
[----:B------:R-:W2:Y:S01]  /*2250*/  LDL.LU R134, [R1+0x68] ;  /* 0x0000680001867983 */ /* 0x000ea20000300800 */
[----:B------:R-:W-:Y:S01]  /*2260*/  IMAD.MOV.U32 R135, RZ, RZ, R235 ;  /* 0x000000ffff877224 */ /* 0x000fe200078e00eb */
[----:B------:R-:W-:Y:S01]  /*2270*/  MOV R139, R231 ;  /* 0x000000e7008b7202 */ /* 0x000fe20000000f00 */
[----:B------:R-:W-:Y:S01]  /*2280*/  IMAD.MOV.U32 R136, RZ, RZ, R234 ;  /* 0x000000ffff887224 */ /* 0x000fe200078e00ea */
[----:B------:R-:W-:Y:S01]  /*2290*/  MOV R146, R224 ;  /* 0x000000e000927202 */ /* 0x000fe20000000f00 */
[----:B------:R-:W-:Y:S01]  /*22a0*/  IMAD.MOV.U32 R137, RZ, RZ, R233 ;  /* 0x000000ffff897224 */ /* 0x000fe200078e00e9 */
[----:B------:R-:W-:Y:S01]  /*22b0*/  UIADD3 UR4, UR10, 0x2, URZ ;  /* 0x000000020a047890 */ /* 0x000fe2000fffe03f */
[----:B------:R-:W-:Y:S01]  /*22c0*/  IMAD.MOV.U32 R138, RZ, RZ, R232 ;  /* 0x000000ffff8a7224 */ /* 0x000fe200078e00e8 */
[----:B------:R-:W-:Y:S01]  /*22d0*/  MOV R232, R7 ;  /* 0x0000000700e87202 */ /* 0x000fe20000000f00 */
[----:B------:R-:W-:Y:S01]  /*22e0*/  IMAD.MOV.U32 R140, RZ, RZ, R230 ;  /* 0x000000ffff8c7224 */ /* 0x000fe200078e00e6 */
[----:B------:R-:W-:Y:S01]  /*22f0*/  UIADD3 UR6, UR11, 0x2, URZ ;  /* 0x000000020b067890 */ /* 0x000fe2000fffe03f */
[----:B------:R-:W-:Y:S01]  /*2300*/  IMAD.MOV.U32 R141, RZ, RZ, R229 ;  /* 0x000000ffff8d7224 */ /* 0x000fe200078e00e5 */
[----:B------:R-:W-:Y:S01]  /*2310*/  UMOV UR5, 0x80000020 ;  /* 0x8000002000057882 */ /* 0x000fe20000000000 */
[----:B------:R-:W-:Y:S01]  /*2320*/  IMAD.MOV.U32 R142, RZ, RZ, R228 ;  /* 0x000000ffff8e7224 */ /* 0x000fe200078e00e4 */
[----:B------:R-:W-:Y:S01]  /*2330*/  UMOV UR7, 0x80000020 ;  /* 0x8000002000077882 */ /* 0x000fe20000000000 */
[----:B------:R-:W-:-:S02]  /*2340*/  IMAD.MOV.U32 R143, RZ, RZ, R227 ;  /* 0x000000ffff8f7224 */ /* 0x000fc400078e00e3 */
[----:B------:R-:W-:Y:S02]  /*2350*/  IMAD.MOV.U32 R144, RZ, RZ, R226 ;  /* 0x000000ffff907224 */ /* 0x000fe400078e00e2 */
[----:B------:R-:W-:Y:S01]  /*2360*/  IMAD.MOV.U32 R145, RZ, RZ, R225 ;  /* 0x000000ffff917224 */ /* 0x000fe200078e00e1 */
[----:B------:R-:W-:Y:S01]  /*2370*/  MOV R225, R14 ;  /* 0x0000000e00e17202 */ /* 0x000fe20000000f00 */
[----:B------:R-:W-:Y:S02]  /*2380*/  IMAD.MOV.U32 R147, RZ, RZ, R223 ;  /* 0x000000ffff937224 */ /* 0x000fe400078e00df */
[----:B------:R-:W-:Y:S02]  /*2390*/  IMAD.MOV.U32 R148, RZ, RZ, R222 ;  /* 0x000000ffff947224 */ /* 0x000fe400078e00de */
[----:B------:R-:W-:Y:S02]  /*23a0*/  IMAD.MOV.U32 R149, RZ, RZ, R221 ;  /* 0x000000ffff957224 */ /* 0x000fe400078e00dd */
        /* <DEDUP_REMOVED lines=18> */
[----:B------:R-:W-:-:S06]  /*24d0*/  IMAD.MOV.U32 R235, RZ, RZ, R3 ;  /* 0x000000ffffeb7224 */ /* 0x000fcc00078e0003 */
[----:B--2---:R-:W-:-:S06]  /*24e0*/  WARPGROUP.ARRIVE ;  /* 0x00000000000079c5 */ /* 0x004fcc0000000000 */
[----:B------:R-:W-:Y:S03]  /*24f0*/  HGMMA.64x256x16.F32.BF16 R108, gdesc[UR4], R108, gsb0 ;  /* 0x03e00000046c79f0 */ /* 0x000fe6000800186c */
[----:B------:R-:W-:Y:S02]  /*2500*/  WARPGROUP.DEPBAR.LE gsb0, 0x0 ;  /* 0x00008000000079c5 */ /* 0x000fe40000010000 */
[----:B------:R-:W-:Y:S04]  /*2510*/  STL.64 [R1], R108 ;  /* 0x0000006c01007387 */ /* 0x000fe80000100a00 */
        /* <DEDUP_REMOVED lines=63> */
[----:B0-----:R1:W5:Y:S04]  /*2910*/  LDL.LU R152, [R1+0x2b8] ;  /* 0x0002b80001987983 */ /* 0x0013680000300800 */
[----:B------:R-:W2:Y:S04]  /*2920*/  LDL.LU.64 R150, [R1+0x2b0] ;  /* 0x0002b00001967983 */ /* 0x000ea80000300a00 */
        /* <DEDUP_REMOVED lines=20> */
[----:B------:R-:W2:Y:S01]  /*2a70*/  LDL.LU.64 R108, [R1+0x208] ;  /* 0x00020800016c7983 */ /* 0x000ea20000300a00 */
[----:B------:R-:W-:Y:S01]  /*2a80*/  UIADD3 UR4, UR10, 0x202, URZ ;  /* 0x000002020a047890 */ /* 0x000fe2000fffe03f */
[----:B------:R-:W-:Y:S01]  /*2a90*/  UMOV UR5, 0x80000020 ;  /* 0x8000002000057882 */ /* 0x000fe20000000000 */
[----:B--2---:R-:W-:-:S07]  /*2aa0*/  WARPGROUP.ARRIVE ;  /* 0x00000000000079c5 */ /* 0x004fce0000000000 */
[----:B------:R-:W-:Y:S03]  /*2ab0*/  HGMMA.64x256x16.F32.BF16 R24, gdesc[UR4], R24, gsb0 ;  /* 0x03e00000041879f0 */ /* 0x000fe60008001818 */
[----:B------:R-:W-:Y:S02]  /*2ac0*/  WARPGROUP.DEPBAR.LE gsb0, 0x0 ;  /* 0x00008000000079c5 */ /* 0x000fe40000010000 */
[----:B-1----:R-:W-:Y:S05]  /*2ad0*/  @!P1 BRA `(.L_x_22) ;  /* 0x0000002000949947 */ /* 0x002fea0003800000 */
[----:B------:R-:W-:Y:S02]  /*2ae0*/  UIADD3 UR4, UR39, 0x1, URZ ;  /* 0x0000000127047890 */ /* 0x000fe4000fffe03f */
[----:B------:R-:W-:Y:S02]  /*2af0*/  UMOV UR11, UR39 ;  /* 0x00000027000b7c82 */ /* 0x000fe40008000000 */
[----:B------:R-:W-:-:S04]  /*2b00*/  UISETP.NE.AND UP0, UPT, UR4, 0x3, UPT ;  /* 0x000000030400788c */ /* 0x000fc8000bf05270 */
[----:B------:R-:W-:Y:S02]  /*2b10*/  USEL UR5, URZ, 0x1, UP0 ;  /* 0x000000013f057887 */ /* 0x000fe40008000000 */
[----:B------:R-:W-:Y:S02]  /*2b20*/  USEL UR10, UR4, URZ, UP0 ;  /* 0x0000003f040a7287 */ /* 0x000fe40008000000 */
[----:B------:R-:W-:-:S06]  /*2b30*/  ULOP3.LUT UR5, UR38, UR5, URZ, 0x3c, !UPT ;  /* 0x0000000526057292 */ /* 0x000fcc000f8e3c3f */
[----:B------:R-:W-:-:S07]  /*2b40*/  IMAD.U32 R3, RZ, RZ, UR5 ;  /* 0x00000005ff037e24 */ /* 0x000fce000f8e00ff */
.L_x_29:
[----:B------:R-:W-:Y:S05]  /*2b50*/  @!P0 BRA `(.L_x_23) ;  /* 0x0000000000048947 */ /* 0x000fea0003800000 */
[----:B------:R-:W-:Y:S01]  /*2b60*/  BPT.TRAP 0x1 ;  /* 0x000000040000795c */ /* 0x000fe20000300000 */
.L_x_23:
[----:B------:R-:W0:Y:S01]  /*2b70*/  S2UR UR5, SR_CgaCtaId ;  /* 0x00000000000579c3 */ /* 0x000e220000008800 */
[----:B------:R-:W-:Y:S01]  /*2b80*/  UMOV UR4, 0x400 ;  /* 0x0000040000047882 */ /* 0x000fe20000000000 */
[----:B------:R-:W-:Y:S01]  /*2b90*/  IMAD.U32 R5, RZ, RZ, UR10 ;  /* 0x0000000aff057e24 */ /* 0x000fe2000f8e00ff */
[----:B------:R-:W-:Y:S01]  /*2ba0*/  SHF.L.U32 R6, R3, 0x1f, RZ ;  /* 0x0000001f03067819 */ /* 0x000fe200000006ff */
[----:B0-----:R-:W-:-:S06]  /*2bb0*/  ULEA UR4, UR5, UR4, 0x18 ;  /* 0x0000000405047291 */ /* 0x001fcc000f8ec03f */
[----:B------:R-:W-:-:S05]  /*2bc0*/  IMAD.U32 R0, RZ, RZ, UR4 ;  /* 0x00000004ff007e24 */ /* 0x000fca000f8e00ff */
[----:B------:R-:W-:-:S04]  /*2bd0*/  LEA R5, R5, R0, 0x3 ;  /* 0x0000000005057211 */ /* 0x000fc800078e18ff */
[----:B------:R0:W1:Y:S01]  /*2be0*/  SYNCS.PHASECHK.TRANS64.TRYWAIT P1, [R5+URZ], R6 ;  /* 0x00000006050075a7 */ /* 0x000062000802017f */
[----:B------:R-:W-:Y:S05]  /*2bf0*/  @!P0 BRA `(.L_x_24) ;  /* 0x0000000000048947 */ /* 0x000fea0003800000 */
[----:B------:R-:W-:Y:S01]  /*2c00*/  BPT.TRAP 0x1 ;  /* 0x000000040000795c */ /* 0x000fe20000300000 */
.L_x_24:
[----:B-1----:R-:W-:Y:S05]  /*2c10*/  @P1 BRA `(.L_x_25) ;  /* 0x0000000000081947 */ /* 0x002fea0003800000 */
[----:B------:R-:W1:Y:S02]  /*2c20*/  SYNCS.PHASECHK.TRANS64.TRYWAIT P1, [R5+URZ], R6 ;  /* 0x00000006050075a7 */ /* 0x000e64000802017f */
[----:B-1----:R-:W-:Y:S05]  /*2c30*/  @!P1 BRA `(.L_x_26) ;  /* 0x0000015000ec9947 */ /* 0x002fea0003800000 */
.L_x_25:
        /* <DEDUP_REMOVED lines=64> */
[----:B--2---:R-:W2:Y:S04]  /*3040*/  LDL.LU.64 R24, [R1] ;  /* 0x0000000001187983 */ /* 0x004ea80000300a00 */
        /* <DEDUP_REMOVED lines=63> */
[----:B------:R-:W-:-:S02]  /*3440*/  ULEA UR12, UR10, UR8, 0xa ;  /* 0x000000080a0c7291 */ /* 0x000fc4000f8e503f */
[----:B------:R-:W-:Y:S01]  /*3450*/  ULEA UR13, UR10, UR9, 0xa ;  /* 0x000000090a0d7291 */ /* 0x000fe2000f8e503f */
[----:B------:R-:W-:Y:S01]  /*3460*/  UMOV UR5, 0x80000020 ;  /* 0x8000002000057882 */ /* 0x000fe20000000000 */
[----:B------:R-:W-:-:S03]  /*3470*/  UMOV UR7, 0x80000020 ;  /* 0x8000002000077882 */ /* 0x000fc60000000000 */
[----:B------:R-:W-:Y:S02]  /*3480*/  UMOV UR4, UR12 ;  /* 0x0000000c00047c82 */ /* 0x000fe40008000000 */
[----:B------:R-:W-:Y:S01]  /*3490*/  UMOV UR6, UR13 ;  /* 0x0000000d00067c82 */ /* 0x000fe20008000000 */
[----:B--2---:R-:W-:-:S06]  /*34a0*/  WARPGROUP.ARRIVE ;  /* 0x00000000000079c5 */ /* 0x004fcc0000000000 */
[----:B------:R-:W-:Y:S03]  /*34b0*/  HGMMA.64x256x16.F32.BF16 R24, gdesc[UR4], R24, gsb0 ;  /* 0x03e00000041879f0 */ /* 0x000fe60008001818 */
[----:B------:R-:W-:Y:S02]  /*34c0*/  WARPGROUP.DEPBAR.LE gsb0, 0x0 ;  /* 0x00008000000079c5 */ /* 0x000fe40000010000 */
[----:B------:R-:W-:Y:S01]  /*34d0*/  STL.64 [R1], R24 ;  /* 0x0000001801007387 */ /* 0x000fe20000100a00 */
[----:B01----:R-:W-:Y:S01]  /*34e0*/  IMAD.MOV.U32 R6, RZ, RZ, R150 ;  /* 0x000000ffff067224 */ /* 0x003fe200078e0096 */
        /* <DEDUP_REMOVED lines=50> */
[----:B------:R0:W-:Y:S01]  /*3810*/  STL.64 [R1+0x68], R50 ;  /* 0x0000683201007387 */ /* 0x0001e20000100a00 */
[----:B------:R-:W-:Y:S01]  /*3820*/  IMAD.MOV.U32 R204, RZ, RZ, R120 ;  /* 0x000000ffffcc7224 */ /* 0x000fe200078e0078 */
[----:B------:R-:W-:Y:S01]  /*3830*/  MOV R229, R58 ;  /* 0x0000003a00e57202 */ /* 0x000fe20000000f00 */
[----:B------:R-:W-:Y:S01]  /*3840*/  IMAD.MOV.U32 R202, RZ, RZ, R118 ;  /* 0x000000ffffca7224 */ /* 0x000fe200078e0076 */
[----:B------:R-:W2:Y:S01]  /*3850*/  LDL.LU.64 R150, [R1+0x4b8] ;  /* 0x0004b80001967983 */ /* 0x000ea20000300a00 */
[----:B------:R-:W-:-:S02]  /*3860*/  IMAD.MOV.U32 R203, RZ, RZ, R119 ;  /* 0x000000ffffcb7224 */ /* 0x000fc400078e0077 */
[----:B------:R-:W-:Y:S01]  /*3870*/  IMAD.MOV.U32 R200, RZ, RZ, R116 ;  /* 0x000000ffffc87224 */ /* 0x000fe200078e0074 */
[----:B------:R-:W2:Y:S01]  /*3880*/  LDL.LU.64 R148, [R1+0x4b0] ;  /* 0x0004b00001947983 */ /* 0x000ea20000300a00 */
[----:B------:R-:W-:Y:S02]  /*3890*/  IMAD.MOV.U32 R201, RZ, RZ, R117 ;  /* 0x000000ffffc97224 */ /* 0x000fe400078e0075 */
[----:B------:R-:W-:Y:S01]  /*38a0*/  IMAD.MOV.U32 R199, RZ, RZ, R115 ;  /* 0x000000ffffc77224 */ /* 0x000fe200078e0073 */
[----:B------:R-:W2:Y:S01]  /*38b0*/  LDL.LU.64 R146, [R1+0x4a8] ;  /* 0x0004a80001927983 */ /* 0x000ea20000300a00 */
[----:B------:R-:W-:Y:S02]  /*38c0*/  IMAD.MOV.U32 R196, RZ, RZ, R112 ;  /* 0x000000ffffc47224 */ /* 0x000fe400078e0070 */
        /* <DEDUP_REMOVED lines=100> */
[----:B0-----:R-:W2:Y:S04]  /*3f10*/  LDL.LU.64 R50, [R1+0x328] ;  /* 0x0003280001327983 */ /* 0x001ea80000300a00 */
        /* <DEDUP_REMOVED lines=14> */
[----:B------:R-:W-:-:S02]  /*4000*/  UMOV UR5, 0x80000020 ;  /* 0x8000002000057882 */ /* 0x000fc40000000000 */
[----:B-----5:R-:W-:Y:S01]  /*4010*/  STL [R1+0x2b8], R152 ;  /* 0x0002b89801007387 */ /* 0x020fe20000100800 */
[----:B--2---:R-:W-:-:S06]  /*4020*/  WARPGROUP.ARRIVE ;  /* 0x00000000000079c5 */ /* 0x004fcc0000000000 */
[----:B------:R-:W-:Y:S03]  /*4030*/  HGMMA.64x256x16.F32.BF16 R24, gdesc[UR4], R24, gsb0 ;  /* 0x03e00000041879f0 */ /* 0x000fe60008001818 */
        /* <DEDUP_REMOVED lines=56> */
[----:B------:R-:W-:Y:S01]  /*43c0*/  MOV R234, R6 ;  /* 0x0000000600ea7202 */ /* 0x000fe20000000f00 */
[----:B------:R-:W-:-:S02]  /*43d0*/  IMAD.MOV.U32 R139, RZ, RZ, R232 ;  /* 0x000000ffff8b7224 */ /* 0x000fc400078e00e8 */
[----:B------:R-:W-:Y:S02]  /*43e0*/  IMAD.MOV.U32 R141, RZ, RZ, R230 ;  /* 0x000000ffff8d7224 */ /* 0x000fe400078e00e6 */
[----:B------:R-:W-:Y:S02]  /*43f0*/  IMAD.MOV.U32 R142, RZ, RZ, R229 ;  /* 0x000000ffff8e7224 */ /* 0x000fe400078e00e5 */
[----:B------:R-:W-:Y:S02]  /*4400*/  IMAD.MOV.U32 R143, RZ, RZ, R228 ;  /* 0x000000ffff8f7224 */ /* 0x000fe400078e00e4 */
[----:B------:R-:W-:Y:S01]  /*4410*/  IMAD.MOV.U32 R144, RZ, RZ, R227 ;  /* 0x000000ffff907224 */ /* 0x000fe200078e00e3 */
[----:B------:R-:W-:Y:S01]  /*4420*/  MOV R227, R13 ;  /* 0x0000000d00e37202 */ /* 0x000fe20000000f00 */
[----:B------:R-:W-:Y:S02]  /*4430*/  IMAD.MOV.U32 R145, RZ, RZ, R226 ;  /* 0x000000ffff917224 */ /* 0x000fe400078e00e2 */
        /* <DEDUP_REMOVED lines=20> */
[----:B------:R-:W-:Y:S01]  /*4580*/  IMAD.MOV.U32 R235, RZ, RZ, R5 ;  /* 0x000000ffffeb7224 */ /* 0x000fe200078e0005 */
[----:B------:R-:W-:Y:S02]  /*4590*/  UIADD3 UR4, UR12, 0x2, URZ ;  /* 0x000000020c047890 */ /* 0x000fe4000fffe03f */
[----:B------:R-:W-:Y:S01]  /*45a0*/  UIADD3 UR6, UR13, 0x2, URZ ;  /* 0x000000020d067890 */ /* 0x000fe2000fffe03f */
[----:B------:R-:W-:Y:S01]  /*45b0*/  UMOV UR5, 0x80000020 ;  /* 0x8000002000057882 */ /* 0x000fe20000000000 */
[----:B------:R-:W-:Y:S01]  /*45c0*/  UMOV UR7, 0x80000020 ;  /* 0x8000002000077882 */ /* 0x000fe20000000000 */
        /* <DEDUP_REMOVED lines=96> */
[----:B------:R-:W-:Y:S01]  /*4bd0*/  BPT.TRAP 0x1 ;  /* 0x000000040000795c */ /* 0x000fe20000300000 */
.L_x_27:
[----:B------:R-:W-:Y:S01]  /*4be0*/  ISETP.NE.AND P1, PT, R17, RZ, PT ;  /* 0x000000ff1100720c */ /* 0x000fe20003f25270 */
[----:B------:R-:W-:Y:S01]  /*4bf0*/  IMAD.U32 R5, RZ, RZ, UR11 ;  /* 0x0000000bff057e24 */ /* 0x000fe2000f8e00ff */
[----:B------:R-:W-:-:S11]  /*4c00*/  UISETP.GT.U32.AND UP0, UPT, UR40, 0x1, UPT ;  /* 0x000000012800788c */ /* 0x000fd6000bf04070 */
[----:B------:R-:W-:-:S04]  /*4c10*/  @P1 IMAD R5, R5, 0x8, R0 ;  /* 0x0000000805051824 */ /* 0x000fc800078e0200 */
[----:B------:R-:W-:-:S05]  /*4c20*/  @P1 VIADD R5, R5, 0x18 ;  /* 0x0000001805051836 */ /* 0x000fca0000000000 */
[----:B-----5:R-:W-:-:S04]  /*4c30*/  @P1 PRMT R5, R152, 0x654, R5 ;  /* 0x0000065498051816 */ /* 0x020fc80000000005 */
[----:B------:R0:W-:Y:S01]  /*4c40*/  @P1 SYNCS.ARRIVE.TRANS64.RED.A1T0 RZ, [R5+URZ], RZ ;  /* 0x000000ff05ff19a7 */ /* 0x0001e2000810043f */
[----:B------:R-:W-:-:S13]  /*4c50*/  PLOP3.LUT P1, PT, PT, PT, UP0, 0x80, 0x0 ;  /* 0x000000000000781c */ /* 0x000fda0003f2f008 */
[----:B0-----:R-:W-:Y:S05]  /*4c60*/  @P1 BRA `(.L_x_28) ;  /* 0x0000000000041947 */ /* 0x001fea0003800000 */
[----:B------:R-:W-:Y:S01]  /*4c70*/  BPT.TRAP 0x1 ;  /* 0x000000040000795c */ /* 0x000fe20000300000 */
.L_x_28:
[----:B------:R-:W-:Y:S01]  /*4c80*/  UIADD3 UR10, UR10, 0x1, URZ ;  /* 0x000000010a0a7890 */ /* 0x000fe2000fffe03f */
[C---:B------:R-:W-:Y:S01]  /*4c90*/  ISETP.GT.AND P1, PT, R4.reuse, 0x1, PT ;  /* 0x000000010400780c */ /* 0x040fe20003f24270 */
[----:B------:R-:W-:Y:S01]  /*4ca0*/  UIADD3 UR11, UR11, 0x1, URZ ;  /* 0x000000010b0b7890 */ /* 0x000fe2000fffe03f */
[----:B------:R-:W-:Y:S01]  /*4cb0*/  VIADD R4, R4, 0xffffffff ;  /* 0xffffffff04047836 */ /* 0x000fe20000000000 */
[----:B------:R-:W-:Y:S02]  /*4cc0*/  UISETP.NE.AND UP0, UPT, UR10, 0x3, UPT ;  /* 0x000000030a00788c */ /* 0x000fe4000bf05270 */
[----:B------:R-:W-:Y:S02]  /*4cd0*/  UISETP.NE.AND UP1, UPT, UR11, 0x3, UPT ;  /* 0x000000030b00788c */ /* 0x000fe4000bf25270 */
[----:B------:R-:W-:Y:S02]  /*4ce0*/  USEL UR4, URZ, 0x1, UP0 ;  /* 0x000000013f047887 */ /* 0x000fe40008000000 */
[----:B------:R-:W-:-:S02]  /*4cf0*/  USEL UR10, UR10, URZ, UP0 ;  /* 0x0000003f0a0a7287 */ /* 0x000fc40008000000 */
[----:B------:R-:W-:Y:S02]  /*4d00*/  USEL UR11, UR11, URZ, UP1 ;  /* 0x0000003f0b0b7287 */ /* 0x000fe40008800000 */
[----:B------:R-:W-:Y:S01]  /*4d10*/  LOP3.LUT R3, R3, UR4, RZ, 0x3c, !PT ;  /* 0x0000000403037c12 */ /* 0x000fe2000f8e3cff */
[----:B------:R-:W-:Y:S09]  /*4d20*/  @P1 BRA `(.L_x_29) ;  /* 0xffffffdc00881947 */ /* 0x000ff2000383ffff */
.L_x_22:
[----:B------:R-:W0:Y:S02]  /*4d30*/  LDC R3, c[0x0][0x28c] ;  /* 0x0000a300ff037b82 */ /* 0x000e240000000800 */
[----:B0-----:R-:W-:-:S13]  /*4d40*/  ISETP.GE.AND P1, PT, R3, 0x1, PT ;  /* 0x000000010300780c */ /* 0x001fda0003f26270 */
[----:B------:R-:W-:Y:S05]  /*4d50*/  @!P1 BRA `(.L_x_30) ;  /* 0x0000000000549947 */ /* 0x000fea0003800000 */
[----:B------:R-:W-:Y:S05]  /*4d60*/  @!P0 BRA `(.L_x_31) ;  /* 0x0000000000048947 */ /* 0x000fea0003800000 */
[----:B------:R-:W-:Y:S01]  /*4d70*/  BPT.TRAP 0x1 ;  /* 0x000000040000795c */ /* 0x000fe20000300000 */
.L_x_31:
[----:B------:R-:W-:Y:S01]  /*4d80*/  ISETP.NE.AND P0, PT, R17, RZ, PT ;  /* 0x000000ff1100720c */ /* 0x000fe20003f05270 */
[----:B------:R-:W-:-:S12]  /*4d90*/  BSSY B0, `(.L_x_32) ;  /* 0x000000d000007945 */ /* 0x000fd80003800000 */
[----:B------:R-:W-:Y:S05]  /*4da0*/  @!P0 BRA `(.L_x_33) ;  /* 0x00000000002c8947 */ /* 0x000fea0003800000 */
[----:B------:R-:W-:-:S04]  /*4db0*/  UISETP.LT.AND UP0, UPT, UR44, 0x1, UPT ;  /* 0x000000012c00788c */ /* 0x000fc8000bf01270 */
[----:B------:R-:W-:-:S04]  /*4dc0*/  USEL UR6, UR44, 0x1, UP0 ;  /* 0x000000012c067887 */ /* 0x000fc80008000000 */
[----:B------:R-:W-:-:S04]  /*4dd0*/  UIADD3 UR6, UR39, UR44, -UR6 ;  /* 0x0000002c27067290 */ /* 0x000fc8000fffe806 */
[----:B------:R-:W-:-:S04]  /*4de0*/  UIMAD.WIDE.U32 UR4, UR6, -0x55555555, URZ ;  /* 0xaaaaaaab060478a5 */ /* 0x000fc8000f8e003f */
[----:B------:R-:W-:-:S04]  /*4df0*/  USHF.R.U32.HI UR4, URZ, 0x1, UR5 ;  /* 0x000000013f047899 */ /* 0x000fc80008011605 */
[----:B------:R-:W-:-:S06]  /*4e00*/  UIMAD UR6, UR4, -0x3, UR6 ;  /* 0xfffffffd040678a4 */ /* 0x000fcc000f8e0206 */
[----:B------:R-:W-:-:S05]  /*4e10*/  IMAD.U32 R3, RZ, RZ, UR6 ;  /* 0x00000006ff037e24 */ /* 0x000fca000f8e00ff */
[----:B------:R-:W-:-:S05]  /*4e20*/  LEA R0, R3, R0, 0x3 ;  /* 0x0000000003007211 */ /* 0x000fca00078e18ff */
[----:B------:R-:W-:-:S05]  /*4e30*/  VIADD R0, R0, 0x18 ;  /* 0x0000001800007836 */ /* 0x000fca0000000000 */
[----:B-----5:R-:W-:-:S04]  /*4e40*/  PRMT R0, R152, 0x654, R0 ;  /* 0x0000065498007816 */ /* 0x020fc80000000000 */
[----:B------:R0:W-:Y:S03]  /*4e50*/  SYNCS.ARRIVE.TRANS64.RED.A1T0 RZ, [R0+URZ], RZ ;  /* 0x000000ff00ff79a7 */ /* 0x0001e6000810043f */
.L_x_33:
[----:B------:R-:W-:Y:S05]  /*4e60*/  BSYNC B0 ;  /* 0x0000000000007941 */ /* 0x000fea0003800000 */
.L_x_32:
[----:B------:R-:W-:-:S06]  /*4e70*/  UISETP.GT.U32.AND UP0, UPT, UR40, 0x1, UPT ;  /* 0x000000012800788c */ /* 0x000fcc000bf04070 */
[----:B------:R-:W-:-:S13]  /*4e80*/  PLOP3.LUT P0, PT, PT, PT, UP0, 0x80, 0x0 ;  /* 0x000000000000781c */ /* 0x000fda0003f0f008 */
[----:B------:R-:W-:Y:S05]  /*4e90*/  @P0 BRA `(.L_x_30) ;  /* 0x0000000000040947 */ /* 0x000fea0003800000 */
[----:B------:R-:W-:Y:S01]  /*4ea0*/  BPT.TRAP 0x1 ;  /* 0x000000040000795c */ /* 0x000fe20000300000 */
.L_x_30:
[----:B------:R-:W1:Y:S01]  /*4eb0*/  S2R R8, SR_TID.X ;  /* 0x0000000000087919 */ /* 0x000e620000002100 */
[----:B------:R-:W-:Y:S01]  /*4ec0*/  IMAD.MOV.U32 R19, RZ, RZ, 0x6540 ;  /* 0x00006540ff137424 */ /* 0x000fe200078e00ff */
[----:B------:R-:W-:Y:S02]  /*4ed0*/  UIMAD.WIDE UR6, UR41, 0x100, URZ ;  /* 0x00000100290678a5 */ /* 0x000fe4000f8e023f */
[----:B------:R-:W-:Y:S01]  /*4ee0*/  USHF.R.S32.HI UR10, URZ, 0x1f, UR43 ;  /* 0x0000001f3f0a7899 */ /* 0x000fe2000801142b */
[----:B------:R-:W-:Y:S01]  /*4ef0*/  ULDC.64 UR8, c[0x0][0x5d0] ;  /* 0x0001740000087ab9 */ /* 0x000fe20000000a00 */
[----:B------:R-:W-:Y:S02]  /*4f00*/  USHF.L.U32 UR41, UR41, 0x8, URZ ;  /* 0x0000000829297899 */ /* 0x000fe4000800063f */
[----:B------:R-:W-:Y:S02]  /*4f10*/  UIMAD UR4, UR10, UR8, URZ ;  /* 0x000000080a0472a4 */ /* 0x000fe4000f8e023f */
[----:B------:R-:W-:-:S02]  /*4f20*/  UIADD3 UR39, UR44, UR39, URZ ;  /* 0x000000272c277290 */ /* 0x000fc4000fffe03f */
[----:B------:R-:W-:Y:S02]  /*4f30*/  UIMAD UR4, UR43, UR9, UR4 ;  /* 0x000000092b0472a4 */ /* 0x000fe4000f8e0204 */
[----:B------:R-:W-:Y:S02]  /*4f40*/  UISETP.GT.U32.AND UP1, UPT, UR39, 0x2, UPT ;  /* 0x000000022700788c */ /* 0x000fe4000bf24070 */
[----:B------:R-:W-:Y:S02]  /*4f50*/  UISETP.GE.U32.AND UP2, UPT, UR44, 0x3, UPT ;  /* 0x000000032c00788c */ /* 0x000fe4000bf46070 */
[----:B------:R-:W-:Y:S01]  /*4f60*/  UISETP.LT.U32.AND UP1, UPT, UR44, 0x3, UP1 ;  /* 0x000000032c00788c */ /* 0x000fe20008f21070 */
[--C-:B-1----:R-:W-:Y:S01]  /*4f70*/  SHF.R.U32.HI R4, RZ, 0x7, R8.reuse ;  /* 0x00000007ff047819 */ /* 0x102fe20000011608 */
[----:B------:R-:W-:Y:S01]  /*4f80*/  IMAD.SHL.U32 R18, R8, 0x2, RZ ;  /* 0x0000000208127824 */ /* 0x000fe200078e00ff */
[----:B------:R-:W-:Y:S02]  /*4f90*/  SHF.R.U32.HI R5, RZ, 0x2, R8 ;  /* 0x00000002ff057819 */ /* 0x000fe40000011608 */
[----:B------:R-:W-:-:S02]  /*4fa0*/  LOP3.LUT R4, R4, 0x1, RZ, 0xc0, !PT ;  /* 0x0000000104047812 */ /* 0x000fc400078ec0ff */
[----:B------:R-:W-:Y:S02]  /*4fb0*/  LOP3.LUT R6, R8, 0x60, RZ, 0xc0, !PT ;  /* 0x0000006008067812 */ /* 0x000fe400078ec0ff */
[----:B------:R-:W-:Y:S01]  /*4fc0*/  LOP3.LUT R5, R5, 0x7, RZ, 0xc0, !PT ;  /* 0x0000000705057812 */ /* 0x000fe200078ec0ff */
[----:B------:R-:W-:Y:S01]  /*4fd0*/  IMAD.SHL.U32 R3, R4, 0x40, RZ ;  /* 0x0000004004037824 */ /* 0x000fe200078e00ff */
[----:B------:R-:W-:Y:S02]  /*4fe0*/  LOP3.LUT R18, R18, 0x6, RZ, 0xc0, !PT ;  /* 0x0000000612127812 */ /* 0x000fe400078ec0ff */
[----:B------:R-:W-:Y:S02]  /*4ff0*/  SHF.R.U32.HI R6, RZ, 0x1, R6 ;  /* 0x00000001ff067819 */ /* 0x000fe40000011606 */
[--C-:B------:R-:W-:Y:S02]  /*5000*/  LOP3.LUT R3, R3, 0x40, R5.reuse, 0xe2, !PT ;  /* 0x0000004003037812 */ /* 0x100fe400078ee205 */
[----:B------:R-:W-:Y:S01]  /*5010*/  PRMT R18, R18, R19, UR42 ;  /* 0x0000002a12127e16 */ /* 0x000fe20008000013 */
[----:B------:R-:W-:Y:S01]  /*5020*/  USHF.L.U32 UR42, UR42, 0x8, URZ ;  /* 0x000000082a2a7899 */ /* 0x000fe2000800063f */
[----:B0-----:R-:W-:Y:S01]  /*5030*/  IADD3 R0, RZ, -R6, -R5 ;  /* 0x80000006ff007210 */ /* 0x001fe20007ffe805 */
[----:B------:R-:W-:Y:S01]  /*5040*/  IMAD.MOV.U32 R5, RZ, RZ, -0x2 ;  /* 0xfffffffeff057424 */ /* 0x000fe200078e00ff */
[----:B------:R-:W-:Y:S01]  /*5050*/  LOP3.LUT R3, R3, UR6, R6, 0xfe, !PT ;  /* 0x0000000603037c12 */ /* 0x000fe2000f8efe06 */
[----:B------:R-:W-:Y:S01]  /*5060*/  IMAD.U32 R6, RZ, RZ, UR8 ;  /* 0x00000008ff067e24 */ /* 0x000fe2000f8e00ff */
[----:B------:R-:W-:Y:S01]  /*5070*/  SHF.R.S32.HI R19, RZ, 0x1f, R18 ;  /* 0x0000001fff137819 */ /* 0x000fe20000011412 */
[----:B------:R-:W-:Y:S01]  /*5080*/  ULDC UR8, c[0x0][0x284] ;  /* 0x0000a10000087ab9 */ /* 0x000fe20000000800 */
[----:B------:R-:W-:Y:S01]  /*5090*/  IMAD R0, R4, -0x40, R0 ;  /* 0xffffffc004007824 */ /* 0x000fe200078e0200 */
[----:B------:R-:W-:Y:S01]  /*50a0*/  MOV R153, UR8 ;  /* 0x0000000800997c02 */ /* 0x000fe20008000f00 */
[----:B------:R-:W-:-:S03]  /*50b0*/  IMAD.WIDE.U32 R6, R6, UR43, R18 ;  /* 0x0000002b06067c25 */ /* 0x000fc6000f8e0012 */
[----:B------:R-:W-:Y:S01]  /*50c0*/  IADD3 R153, R153, -UR41, R0 ;  /* 0x8000002999997c10 */ /* 0x000fe2000fffe000 */
[----:B------:R-:W-:Y:S01]  /*50d0*/  VIADD R7, R7, UR4 ;  /* 0x0000000407077c36 */ /* 0x000fe20008000000 */
[----:B------:R-:W-:Y:S01]  /*50e0*/  ULDC UR4, c[0x0][0x288] ;  /* 0x0000a20000047ab9 */ /* 0x000fe20000000800 */
[----:B------:R-:W-:Y:S01]  /*50f0*/  LOP3.LUT R0, R8, 0x3, RZ, 0xc0, !PT ;  /* 0x0000000308007812 */ /* 0x000fe200078ec0ff */
[----:B------:R-:W-:-:S04]  /*5100*/  UISETP.GE.AND UP0, UPT, UR42, UR4, UPT ;  /* 0x000000042a00728c */ /* 0x000fc8000bf06270 */
[----:B------:R-:W-:Y:S01]  /*5110*/  UISETP.GE.OR UP0, UPT, UR41, UR8, UP0 ;  /* 0x000000082900728c */ /* 0x000fe20008706670 */
[----:B------:R-:W-:Y:S01]  /*5120*/  IMAD R0, R0, R5, UR4 ;  /* 0x0000000400007e24 */ /* 0x000fe2000f8e0205 */
[----:B------:R-:W-:Y:S02]  /*5130*/  UIMAD.WIDE.U32 UR4, UR39, -0x55555555, URZ ;  /* 0xaaaaaaab270478a5 */ /* 0x000fe4000f8e003f */
[----:B------:R-:W-:Y:S01]  /*5140*/  USEL UR8, URZ, 0x1, !UP1 ;  /* 0x000000013f087887 */ /* 0x000fe2000c800000 */
[----:B------:R-:W-:Y:S01]  /*5150*/  VIADD R0, R0, -UR42 ;  /* 0x8000002a00007c36 */ /* 0x000fe20008000000 */
[----:B------:R-:W-:Y:S01]  /*5160*/  PLOP3.LUT P0, PT, PT, PT, UP0, 0x80, 0x0 ;  /* 0x000000000000781c */ /* 0x000fe20003f0f008 */
[----:B------:R-:W-:Y:S02]  /*5170*/  USHF.R.U32.HI UR4, URZ, 0x1, UR5 ;  /* 0x000000013f047899 */ /* 0x000fe40008011605 */
[----:B------:R-:W-:Y:S02]  /*5180*/  ULOP3.LUT UR38, UR38, UR8, URZ, 0x3c, !UPT ;  /* 0x0000000826267292 */ /* 0x000fe4000f8e3c3f */
[----:B------:R-:W-:-:S02]  /*5190*/  UIMAD UR39, UR4, -0x3, UR39 ;  /* 0xfffffffd042778a4 */ /* 0x000fc4000f8e0227 */
[----:B------:R-:W-:Y:S01]  /*51a0*/  @UP2 ULOP3.LUT UR38, UR38, 0x1, UR4, 0x78, !UPT ;  /* 0x0000000126262892 */ /* 0x000fe2000f8e7804 */
[----:B------:R-:W-:-:S05]  /*51b0*/  UMOV UR41, 0xffffffff ;  /* 0xffffffff00297882 */ /* 0x000fca0000000000 */
[----:B------:R-:W-:Y:S06]  /*51c0*/  @P0 BRA `(.L_x_34) ;  /* 0x0000010c00e80947 */ /* 0x000fec0003800000 */
[----:B-----5:R-:W-:Y:S01]  /*51d0*/  FSETP.NEU.AND P0, PT, R16, RZ, PT ;  /* 0x000000ff1000720b */ /* 0x020fe20003f0d000 */
[----:B------:R-:W-:Y:S01]  /*51e0*/  ULDC.64 UR8, c[0x0][0x5c8] ;  /* 0x0001720000087ab9 */ /* 0x000fe20000000a00 */
[----:B------:R-:W-:Y:S01]  /*51f0*/  ISETP.GT.AND P3, PT, R153, RZ, PT ;  /* 0x000000ff9900720c */ /* 0x000fe20003f64270 */
[----:B------:R-:W-:Y:S01]  /*5200*/  UIMAD UR4, UR7, UR8, URZ ;  /* 0x00000008070472a4 */ /* 0x000fe2000f8e023f */
[----:B------:R-:W-:Y:S01]  /*5210*/  IMAD.U32 R10, RZ, RZ, UR9 ;  /* 0x00000009ff0a7e24 */ /* 0x000fe2000f8e00ff */
[----:B------:R-:W-:Y:S01]  /*5220*/  BSSY B0, `(.L_x_34) ;  /* 0x00010f4000007945 */ /* 0x000fe20003800000 */
[----:B------:R-:W-:Y:S01]  /*5230*/  IMAD.WIDE.U32 R6, R3, UR8, R6 ;  /* 0x0000000803067c25 */ /* 0x000fe2000f8e0006 */
[----:B------:R-:W-:-:S03]  /*5240*/  ISETP.GT.AND P1, PT, R0, RZ, P3 ;  /* 0x000000ff0000720c */ /* 0x000fc60001f24270 */
[----:B------:R-:W-:-:S04]  /*5250*/  IMAD R10, R3, R10, UR4 ;  /* 0x00000004030a7e24 */ /* 0x000fc8000f8e020a */
[----:B------:R-:W-:Y:S01]  /*5260*/  IMAD.IADD R10, R7, 0x1, R10 ;  /* 0x00000001070a7824 */ /* 0x000fe200078e020a */
[----:B------:R-:W-:Y:S06]  /*5270*/  @!P0 BRA `(.L_x_35) ;  /* 0x000000b800108947 */ /* 0x000fec0003800000 */
[----:B------:R-:W0:Y:S01]  /*5280*/  LDC.64 R22, c[0x0][0x5b8] ;  /* 0x00016e00ff167b82 */ /* 0x000e220000000a00 */
[----:B------:R-:W2:Y:S01]  /*5290*/  LDL.LU R11, [R1] ;  /* 0x00000000010b7983 */ /* 0x000ea20000300800 */
[----:B------:R-:W-:-:S06]  /*52a0*/  ULDC.64 UR4, c[0x0][0x5c0] ;  /* 0x0001700000047ab9 */ /* 0x000fcc0000000a00 */
[----:B------:R-:W1:Y:S08]  /*52b0*/  LDC.64 R14, c[0x0][0x5b0] ;  /* 0x00016c00ff0e7b82 */ /* 0x000e700000000a00 */
[----:B------:R-:W3:Y:S01]  /*52c0*/  LDC.64 R12, c[0x0][0x5a8] ;  /* 0x00016a00ff0c7b82 */ /* 0x000ee20000000a00 */
[C---:B0-----:R-:W-:Y:S02]  /*52d0*/  IMAD R159, R22.reuse, UR10, RZ ;  /* 0x0000000a169f7c24 */ /* 0x041fe4000f8e02ff */
[----:B------:R-:W-:-:S04]  /*52e0*/  IMAD.WIDE.U32 R154, R22, UR43, R18 ;  /* 0x0000002b169a7c25 */ /* 0x000fc8000f8e0012 */
[----:B------:R-:W-:Y:S02]  /*52f0*/  IMAD R159, R23, UR43, R159 ;  /* 0x0000002b179f7c24 */ /* 0x000fe4000f8e029f */
[----:B-1----:R-:W-:Y:S02]  /*5300*/  IMAD R158, R14, UR7, RZ ;  /* 0x000000070e9e7c24 */ /* 0x002fe4000f8e02ff */
[----:B------:R-:W-:Y:S02]  /*5310*/  IMAD.IADD R21, R155, 0x1, R159 ;  /* 0x000000019b157824 */ /* 0x000fe400078e029f */
[----:B------:R-:W-:Y:S02]  /*5320*/  IMAD.MOV.U32 R20, RZ, RZ, R154 ;  /* 0x000000ffff147224 */ /* 0x000fe400078e009a */
[C---:B------:R-:W-:Y:S02]  /*5330*/  IMAD R158, R3.reuse, R15, R158 ;  /* 0x0000000f039e7224 */ /* 0x040fe400078e029e */
[----:B------:R-:W-:-:S05]  /*5340*/  IMAD.WIDE.U32 R4, R3, R14, R20 ;  /* 0x0000000e03047225 */ /* 0x000fca00078e0014 */
[----:B------:R-:W-:Y:S02]  /*5350*/  IADD3 R5, R5, R158, RZ ;  /* 0x0000009e05057210 */ /* 0x000fe40007ffe0ff */
[----:B---3--:R-:W-:-:S04]  /*5360*/  LEA R8, P0, R4, R12, 0x1 ;  /* 0x0000000c04087211 */ /* 0x008fc800078008ff */
[----:B------:R-:W-:-:S05]  /*5370*/  LEA.HI.X R9, R4, R13, R5, 0x1, P0 ;  /* 0x0000000d04097211 */ /* 0x000fca00000f0c05 */
[----:B------:R-:W3:Y:S01]  /*5380*/  @P1 LDG.E.LTC128B.U16 R23, desc[UR36][R8.64] ;  /* 0x0000002408171981 */ /* 0x000ee2000c1e1520 */
[----:B------:R-:W-:Y:S01]  /*5390*/  BSSY B1, `(.L_x_36) ;  /* 0x0000011000017945 */ /* 0x000fe20003800000 */
[----:B---3--:R-:W-:-:S04]  /*53a0*/  IMAD.U32 R4, R23, 0x10000, RZ ;  /* 0x0001000017047824 */ /* 0x008fc800078e00ff */
[----:B------:R-:W-:-:S04]  /*53b0*/  FMUL R4, R4, R16 ;  /* 0x0000001004047220 */ /* 0x000fc80000400000 */
[----:B--2---:R-:W-:Y:S01]  /*53c0*/  FFMA R7, R11, R2, R4 ;  /* 0x000000020b077223 */ /* 0x004fe20000000004 */
[----:B------:R-:W-:-:S04]  /*53d0*/  LEA R4, P0, R6, UR4, 0x1 ;  /* 0x0000000406047c11 */ /* 0x000fc8000f8008ff */
[----:B------:R-:W-:Y:S02]  /*53e0*/  LEA.HI.X R5, R6, UR5, R10, 0x1, P0 ;  /* 0x0000000506057c11 */ /* 0x000fe400080f0c0a */
[----:B------:R-:W-:-:S05]  /*53f0*/  F2FP.BF16.F32.PACK_AB R6, RZ, R7 ;  /* 0x00000007ff06723e */ /* 0x000fca00000010ff */
[----:B------:R0:W-:Y:S02]  /*5400*/  @P1 STG.E.U16 desc[UR36][R4.64], R6 ;  /* 0x0000000604001986 */ /* 0x0001e4000c101524 */
[----:B0-----:R-:W-:-:S04]  /*5410*/  IMAD.WIDE.U32 R6, R3, R14, R18 ;  /* 0x0000000e03067225 */ /* 0x001fc800078e0012 */
[----:B------:R-:W-:Y:S02]  /*5420*/  IMAD.IADD R7, R158, 0x1, R7 ;  /* 0x000000019e077824 */ /* 0x000fe400078e0207 */
[----:B------:R-:W-:-:S04]  /*5430*/  IMAD.WIDE.U32 R6, R22, UR43, R6 ;  /* 0x0000002b16067c25 */ /* 0x000fc8000f8e0006 */
[----:B------:R-:W-:Y:S01]  /*5440*/  IMAD.IADD R7, R159, 0x1, R7 ;  /* 0x000000019f077824 */ /* 0x000fe200078e0207 */
[----:B------:R-:W-:-:S04]  /*5450*/  LEA R10, P0, R6, R12, 0x1 ;  /* 0x0000000c060a7211 */ /* 0x000fc800078008ff */
[----:B------:R-:W-:Y:S02]  /*5460*/  LEA.HI.X R11, R6, R13, R7, 0x1, P0 ;  /* 0x0000000d060b7211 */ /* 0x000fe400000f0c07 */
[----:B------:R-:W-:-:S13]  /*5470*/  ISETP.GT.AND P0, PT, R0, 0x1, P3 ;  /* 0x000000010000780c */ /* 0x000fda0001f04270 */
[----:B------:R-:W-:Y:S05]  /*5480*/  @!P0 BRA `(.L_x_37) ;  /* 0x0000000000048947 */ /* 0x000fea0003800000 */
[----:B------:R0:W5:Y:S02]  /*5490*/  LDG.E.LTC128B.U16 R23, desc[UR36][R10.64+0x2] ;  /* 0x000002240a177981 */ /* 0x000164000c1e1520 */
.L_x_37:
[----:B------:R-:W-:Y:S05]  /*54a0*/  BSYNC B1 ;  /* 0x0000000000017941 */ /* 0x000fea0003800000 */
.L_x_36:
[----:B------:R-:W2:Y:S01]  /*54b0*/  LDL.LU R7, [R1+0x4] ;  /* 0x0000040001077983 */ /* 0x000ea20000300800 */
[----:B-----5:R-:W-:Y:S01]  /*54c0*/  IMAD.U32 R6, R23, 0x10000, RZ ;  /* 0x0001000017067824 */ /* 0x020fe200078e00ff */
[C---:B------:R-:W-:Y:S01]  /*54d0*/  SHF.L.U64.HI R157, R14.reuse, 0x3, R15 ;  /* 0x000000030e9d7819 */ /* 0x040fe2000001020f */
[----:B------:R-:W-:Y:S01]  /*54e0*/  IMAD.SHL.U32 R156, R14, 0x8, RZ ;  /* 0x000000080e9c7824 */ /* 0x000fe200078e00ff */
[----:B------:R-:W3:Y:S01]  /*54f0*/  LDL.LU R160, [R1+0x8] ;  /* 0x0000080001a07983 */ /* 0x000ee20000300800 */
[----:B------:R-:W-:-:S04]  /*5500*/  FMUL R6, R6, R16 ;  /* 0x0000001006067220 */ /* 0x000fc80000400000 */
[----:B--2---:R-:W-:-:S05]  /*5510*/  FFMA R6, R7, R2, R6 ;  /* 0x0000000207067223 */ /* 0x004fca0000000006 */
[----:B------:R-:W-:-:S05]  /*5520*/  F2FP.BF16.F32.PACK_AB R6, RZ, R6 ;  /* 0x00000006ff06723e */ /* 0x000fca00000010ff */
[----:B------:R1:W-:Y:S01]  /*5530*/  @P0 STG.E.U16 desc[UR36][R4.64+0x2], R6 ;  /* 0x0000020604000986 */ /* 0x0003e2000c101524 */
[----:B------:R-:W-:-:S04]  /*5540*/  ISETP.GT.AND P0, PT, R153, 0x8, PT ;  /* 0x000000089900780c */ /* 0x000fc80003f04270 */
[----:B------:R-:W-:Y:S01]  /*5550*/  ISETP.GT.AND P1, PT, R0, RZ, P0 ;  /* 0x000000ff0000720c */ /* 0x000fe20000724270 */
[----:B-1----:R-:W-:-:S04]  /*5560*/  IMAD.WIDE.U32 R6, R3, R14, R156 ;  /* 0x0000000e03067225 */ /* 0x002fc800078e009c */
[----:B------:R-:W-:Y:S01]  /*5570*/  IMAD.IADD R158, R158, 0x1, R7 ;  /* 0x000000019e9e7824 */ /* 0x000fe200078e0207 */
[----:B------:R-:W-:-:S04]  /*5580*/  IADD3 R7, P2, R154, R6, RZ ;  /* 0x000000069a077210 */ /* 0x000fc80007f5e0ff */
[----:B------:R-:W-:Y:S02]  /*5590*/  IADD3.X R9, R158, R21, RZ, P2, !PT ;  /* 0x000000159e097210 */ /* 0x000fe400017fe4ff */
[----:B------:R-:W-:-:S04]  /*55a0*/  LEA R8, P2, R7, R12, 0x1 ;  /* 0x0000000c07087211 */ /* 0x000fc800078408ff */
[----:B------:R-:W-:-:S05]  /*55b0*/  LEA.HI.X R9, R7, R13, R9, 0x1, P2 ;  /* 0x0000000d07097211 */ /* 0x000fca00010f0c09 */
[----:B------:R1:W2:Y:S01]  /*55c0*/  @P1 LDG.E.LTC128B.U16 R23, desc[UR36][R8.64] ;  /* 0x0000002408171981 */ /* 0x0002a2000c1e1520 */
[----:B------:R-:W-:Y:S01]  /*55d0*/  IADD3 R6, P2, R18, R6, RZ ;  /* 0x0000000612067210 */ /* 0x000fe20007f5e0ff */
[----:B------:R-:W-:Y:S01]  /*55e0*/  BSSY B1, `(.L_x_38) ;  /* 0x0000016000017945 */ /* 0x000fe20003800000 */
[----:B------:R-:W-:-:S03]  /*55f0*/  ISETP.GT.AND P4, PT, R0, 0x1, P0 ;  /* 0x000000010000780c */ /* 0x000fc60000784270 */
[----:B------:R-:W-:Y:S02]  /*5600*/  IMAD.X R7, R19, 0x1, R158, P2 ;  /* 0x0000000113077824 */ /* 0x000fe400010e069e */
[----:B------:R-:W-:Y:S02]  /*5610*/  IMAD.U32 R158, RZ, RZ, UR9 ;  /* 0x00000009ff9e7e24 */ /* 0x000fe4000f8e00ff */
[----:B------:R-:W-:-:S04]  /*5620*/  IMAD.WIDE.U32 R6, R22, UR43, R6 ;  /* 0x0000002b16067c25 */ /* 0x000fc8000f8e0006 */
[----:B------:R-:W-:Y:S01]  /*5630*/  IMAD.IADD R7, R159, 0x1, R7 ;  /* 0x000000019f077824 */ /* 0x000fe200078e0207 */
[----:B-1----:R-:W-:-:S04]  /*5640*/  LEA R8, P2, R6, R12, 0x1 ;  /* 0x0000000c06087211 */ /* 0x002fc800078408ff */
[----:B------:R-:W-:Y:S01]  /*5650*/  LEA.HI.X R9, R6, R13, R7, 0x1, P2 ;  /* 0x0000000d06097211 */ /* 0x000fe200010f0c07 */
[----:B--2---:R-:W-:-:S04]  /*5660*/  IMAD.U32 R6, R23, 0x10000, RZ ;  /* 0x0001000017067824 */ /* 0x004fc800078e00ff */
[----:B------:R-:W-:-:S04]  /*5670*/  FMUL R6, R6, R16 ;  /* 0x0000001006067220 */ /* 0x000fc80000400000 */
[----:B---3--:R-:W-:Y:S01]  /*5680*/  FFMA R7, R160, R2, R6 ;  /* 0x00000002a0077223 */ /* 0x008fe20000000006 */
[----:B------:R-:W-:Y:S02]  /*5690*/  IMAD.U32 R160, RZ, RZ, UR8 ;  /* 0x00000008ffa07e24 */ /* 0x000fe4000f8e00ff */
[----:B------:R-:W-:Y:S02]  /*56a0*/  IMAD.U32 R6, RZ, RZ, UR8 ;  /* 0x00000008ff067e24 */ /* 0x000fe4000f8e00ff */
[----:B------:R-:W-:Y:S02]  /*56b0*/  F2FP.BF16.F32.PACK_AB R7, RZ, R7 ;  /* 0x00000007ff07723e */ /* 0x000fe400000010ff */
[----:B------:R-:W-:Y:S02]  /*56c0*/  SHF.L.U32 R160, R160, 0x4, RZ ;  /* 0x00000004a0a07819 */ /* 0x000fe400000006ff */
[----:B------:R-:W-:Y:S02]  /*56d0*/  SHF.L.U64.HI R158, R6, 0x4, R158 ;  /* 0x00000004069e7819 */ /* 0x000fe4000001029e */
[----:B------:R-:W-:-:S02]  /*56e0*/  IADD3 R6, P2, R160, R4, RZ ;  /* 0x00000004a0067210 */ /* 0x000fc40007f5e0ff */
[----:B------:R-:W-:-:S03]  /*56f0*/  PRMT R161, R7, 0x7610, R161 ;  /* 0x0000761007a17816 */ /* 0x000fc600000000a1 */
[----:B------:R-:W-:-:S05]  /*5700*/  IMAD.X R7, R158, 0x1, R5, P2 ;  /* 0x000000019e077824 */ /* 0x000fca00010e0605 */
[----:B------:R1:W-:Y:S01]  /*5710*/  @P1 STG.E.U16 desc[UR36][R6.64], R161 ;  /* 0x000000a106001986 */ /* 0x0003e2000c101524 */
[----:B------:R-:W-:Y:S05]  /*5720*/  @!P4 BRA `(.L_x_39) ;  /* 0x000000000004c947 */ /* 0x000fea0003800000 */
[----:B------:R2:W5:Y:S02]  /*5730*/  LDG.E.LTC128B.U16 R23, desc[UR36][R8.64+0x2] ;  /* 0x0000022408177981 */ /* 0x000564000c1e1520 */
.L_x_39:
[----:B------:R-:W-:Y:S05]  /*5740*/  BSYNC B1 ;  /* 0x0000000000017941 */ /* 0x000fea0003800000 */
.L_x_38:
[----:B------:R-:W3:Y:S01]  /*5750*/  LDL.LU R162, [R1+0xc] ;  /* 0x00000c0001a27983 */ /* 0x000ee20000300800 */
[----:B-1---5:R-:W-:Y:S01]  /*5760*/  IMAD.U32 R161, R23, 0x10000, RZ ;  /* 0x0001000017a17824 */ /* 0x022fe200078e00ff */
[----:B------:R-:W-:Y:S01]  /*5770*/  ISETP.GT.AND P1, PT, R0, 0x8, P3 ;  /* 0x000000080000780c */ /* 0x000fe20001f24270 */
[----:B------:R-:W-:Y:S02]  /*5780*/  BSSY B1, `(.L_x_40) ;  /* 0x0000007000017945 */ /* 0x000fe40003800000 */
[----:B------:R-:W-:-:S04]  /*5790*/  FMUL R161, R161, R16 ;  /* 0x00000010a1a17220 */ /* 0x000fc80000400000 */
[----:B---3--:R-:W-:-:S05]  /*57a0*/  FFMA R161, R162, R2, R161 ;  /* 0x00000002a2a17223 */ /* 0x008fca00000000a1 */
[----:B------:R-:W-:-:S05]  /*57b0*/  F2FP.BF16.F32.PACK_AB R161, RZ, R161 ;  /* 0x000000a1ffa1723e */ /* 0x000fca00000010ff */
[----:B------:R1:W-:Y:S01]  /*57c0*/  @P4 STG.E.U16 desc[UR36][R6.64+0x2], R161 ;  /* 0x000002a106004986 */ /* 0x0003e2000c101524 */
[----:B------:R-:W-:Y:S05]  /*57d0*/  @!P1 BRA `(.L_x_41) ;  /* 0x0000000000049947 */ /* 0x000fea0003800000 */
[----:B------:R3:W5:Y:S02]  /*57e0*/  LDG.E.LTC128B.U16 R23, desc[UR36][R10.64+0x10] ;  /* 0x000010240a177981 */ /* 0x000764000c1e1520 */
.L_x_41:
[----:B------:R-:W-:Y:S05]  /*57f0*/  BSYNC B1 ;  /* 0x0000000000017941 */ /* 0x000fea0003800000 */
.L_x_40:
[----:B------:R-:W4:Y:S01]  /*5800*/  LDL.LU R162, [R1+0x10] ;  /* 0x0000100001a27983 */ /* 0x000f220000300800 */
[----:B-1---5:R-:W-:Y:S01]  /*5810*/  IMAD.U32 R161, R23, 0x10000, RZ ;  /* 0x0001000017a17824 */ /* 0x022fe200078e00ff */
[----:B------:R-:W-:Y:S01]  /*5820*/  ISETP.GT.AND P2, PT, R0, 0x9, P3 ;  /* 0x000000090000780c */ /* 0x000fe20001f44270 */
[----:B------:R-:W-:Y:S02]  /*5830*/  BSSY B1, `(.L_x_42) ;  /* 0x0000007000017945 */ /* 0x000fe40003800000 */
[----:B------:R-:W-:-:S04]  /*5840*/  FMUL R161, R161, R16 ;  /* 0x00000010a1a17220 */ /* 0x000fc80000400000 */
[----:B----4-:R-:W-:-:S05]  /*5850*/  FFMA R161, R162, R2, R161 ;  /* 0x00000002a2a17223 */ /* 0x010fca00000000a1 */
[----:B------:R-:W-:-:S05]  /*5860*/  F2FP.BF16.F32.PACK_AB R161, RZ, R161 ;  /* 0x000000a1ffa1723e */ /* 0x000fca00000010ff */
[----:B------:R1:W-:Y:S01]  /*5870*/  @P1 STG.E.U16 desc[UR36][R4.64+0x10], R161 ;  /* 0x000010a104001986 */ /* 0x0003e2000c101524 */
[----:B------:R-:W-:Y:S05]  /*5880*/  @!P2 BRA `(.L_x_43) ;  /* 0x000000000004a947 */ /* 0x000fea0003800000 */
[----:B------:R4:W5:Y:S02]  /*5890*/  LDG.E.LTC128B.U16 R23, desc[UR36][R10.64+0x12] ;  /* 0x000012240a177981 */ /* 0x000964000c1e1520 */
.L_x_43:
[----:B------:R-:W-:Y:S05]  /*58a0*/  BSYNC B1 ;  /* 0x0000000000017941 */ /* 0x000fea0003800000 */
.L_x_42:
[----:B------:R-:W2:Y:S01]  /*58b0*/  LDL.LU R162, [R1+0x14] ;  /* 0x0000140001a27983 */ /* 0x000ea20000300800 */
[----:B-1---5:R-:W-:Y:S01]  /*58c0*/  IMAD.U32 R161, R23, 0x10000, RZ ;  /* 0x0001000017a17824 */ /* 0x022fe200078e00ff */
[----:B------:R-:W-:Y:S01]  /*58d0*/  ISETP.GT.AND P1, PT, R0, 0x8, P0 ;  /* 0x000000080000780c */ /* 0x000fe20000724270 */
[----:B------:R-:W-:Y:S02]  /*58e0*/  BSSY B1, `(.L_x_44) ;  /* 0x0000007000017945 */ /* 0x000fe40003800000 */
[----:B------:R-:W-:-:S04]  /*58f0*/  FMUL R161, R161, R16 ;  /* 0x00000010a1a17220 */ /* 0x000fc80000400000 */
[----:B--2---:R-:W-:-:S05]  /*5900*/  FFMA R161, R162, R2, R161 ;  /* 0x00000002a2a17223 */ /* 0x004fca00000000a1 */
[----:B------:R-:W-:-:S05]  /*5910*/  F2FP.BF16.F32.PACK_AB R161, RZ, R161 ;  /* 0x000000a1ffa1723e */ /* 0x000fca00000010ff */
[----:B------:R1:W-:Y:S01]  /*5920*/  @P2 STG.E.U16 desc[UR36][R4.64+0x12], R161 ;  /* 0x000012a104002986 */ /* 0x0003e2000c101524 */
[----:B------:R-:W-:Y:S05]  /*5930*/  @!P1 BRA `(.L_x_45) ;  /* 0x0000000000049947 */ /* 0x000fea0003800000 */
[----:B------:R2:W5:Y:S02]  /*5940*/  LDG.E.LTC128B.U16 R23, desc[UR36][R8.64+0x10] ;  /* 0x0000102408177981 */ /* 0x000564000c1e1520 */
.L_x_45:
[----:B------:R-:W-:Y:S05]  /*5950*/  BSYNC B1 ;  /* 0x0000000000017941 */ /* 0x000fea0003800000 */
.L_x_44:
        /* <DEDUP_REMOVED lines=10> */
.L_x_47:
[----:B------:R-:W-:Y:S05]  /*5a00*/  BSYNC B1 ;  /* 0x0000000000017941 */ /* 0x000fea0003800000 */
.L_x_46:
        /* <DEDUP_REMOVED lines=10> */
.L_x_49:
[----:B------:R-:W-:Y:S05]  /*5ab0*/  BSYNC B1 ;  /* 0x0000000000017941 */ /* 0x000fea0003800000 */
.L_x_48:
[----:B------:R-:W3:Y:S01]  /*5ac0*/  LDL.LU R162, [R1+0x20] ;  /* 0x0000200001a27983 */ /* 0x000ee20000300800 */
[----:B-1---5:R-:W-:Y:S01]  /*5ad0*/  SHF.L.U32 R161, R23, 0x10, RZ ;  /* 0x0000001017a17819 */ /* 0x022fe200000006ff */
[----:B------:R-:W-:Y:S01]  /*5ae0*/  BSSY B1, `(.L_x_50) ;  /* 0x0000008000017945 */ /* 0x000fe20003800000 */
[----:B------:R-:W-:-:S03]  /*5af0*/  ISETP.GT.AND P2, PT, R0, 0x11, P3 ;  /* 0x000000110000780c */ /* 0x000fc60001f44270 */
[----:B------:R-:W-:-:S04]  /*5b00*/  FMUL R161, R161, R16 ;  /* 0x00000010a1a17220 */ /* 0x000fc80000400000 */
[----:B---3--:R-:W-:-:S05]  /*5b10*/  FFMA R161, R162, R2, R161 ;  /* 0x00000002a2a17223 */ /* 0x008fca00000000a1 */
[----:B------:R-:W-:-:S05]  /*5b20*/  F2FP.BF16.F32.PACK_AB R161, RZ, R161 ;  /* 0x000000a1ffa1723e */ /* 0x000fca00000010ff */
[----:B------:R1:W-:Y:S01]  /*5b30*/  @P1 STG.E.U16 desc[UR36][R4.64+0x20], R161 ;  /* 0x000020a104001986 */ /* 0x0003e2000c101524 */
[----:B------:R-:W-:Y:S05]  /*5b40*/  @!P2 BRA `(.L_x_51) ;  /* 0x000000000004a947 */ /* 0x000fea0003800000 */
[----:B------:R3:W5:Y:S02]  /*5b50*/  LDG.E.LTC128B.U16 R23, desc[UR36][R10.64+0x22] ;  /* 0x000022240a177981 */ /* 0x000764000c1e1520 */
.L_x_51:
[----:B------:R-:W-:Y:S05]  /*5b60*/  BSYNC B1 ;  /* 0x0000000000017941 */ /* 0x000fea0003800000 */
.L_x_50:
        /* <DEDUP_REMOVED lines=10> */
.L_x_53:
[----:B------:R-:W-:Y:S05]  /*5c10*/  BSYNC B1 ;  /* 0x0000000000017941 */ /* 0x000fea0003800000 */
.L_x_52:
        /* <DEDUP_REMOVED lines=10> */
.L_x_55:
[----:B------:R-:W-:Y:S05]  /*5cc0*/  BSYNC B1 ;  /* 0x0000000000017941 */ /* 0x000fea0003800000 */
.L_x_54:
        /* <DEDUP_REMOVED lines=10> */
.L_x_57:
[----:B------:R-:W-:Y:S05]  /*5d70*/  BSYNC B1 ;  /* 0x0000000000017941 */ /* 0x000fea0003800000 */
.L_x_56:
        /* <DEDUP_REMOVED lines=10> */
.L_x_59:
[----:B------:R-:W-:Y:S05]  /*5e20*/  BSYNC B1 ;  /* 0x0000000000017941 */ /* 0x000fea0003800000 */
.L_x_58:
        /* <DEDUP_REMOVED lines=10> */
.L_x_61:
[----:B------:R-:W-:Y:S05]  /*5ed0*/  BSYNC B1 ;  /* 0x0000000000017941 */ /* 0x000fea0003800000 */
.L_x_60:
        /* <DEDUP_REMOVED lines=10> */
.L_x_63:
[----:B------:R-:W-:Y:S05]  /*5f80*/  BSYNC B1 ;  /* 0x0000000000017941 */ /* 0x000fea0003800000 */
.L_x_62:
[----:B------:R-:W2:Y:S01]  /*5f90*/  LDL.LU R162, [R1+0x3c] ;  /* 0x00003c0001a27983 */ /* 0x000ea20000300800 */
[----:B-1---5:R-:W-:Y:S01]  /*5fa0*/  SHF.L.U32 R161, R23, 0x10, RZ ;  /* 0x0000001017a17819 */ /* 0x022fe200000006ff */
[----:B------:R-:W-:Y:S01]  /*5fb0*/  BSSY B1, `(.L_x_64) ;  /* 0x0000008000017945 */ /* 0x000fe20003800000 */
[----:B------:R-:W-:-:S03]  /*5fc0*/  ISETP.GT.AND P1, PT, R0, 0x20, P3 ;  /* 0x000000200000780c */ /* 0x000fc60001f24270 */
[----:B------:R-:W-:-:S04]  /*5fd0*/  FMUL R161, R161, R16 ;  /* 0x00000010a1a17220 */ /* 0x000fc80000400000 */
[----:B--2---:R-:W-:-:S05]  /*5fe0*/  FFMA R161, R162, R2, R161 ;  /* 0x00000002a2a17223 */ /* 0x004fca00000000a1 */
[----:B------:R-:W-:-:S05]  /*5ff0*/  F2FP.BF16.F32.PACK_AB R161, RZ, R161 ;  /* 0x000000a1ffa1723e */ /* 0x000fca00000010ff */
[----:B------:R1:W-:Y:S01]  /*6000*/  @P2 STG.E.U16 desc[UR36][R6.64+0x32], R161 ;  /* 0x000032a106002986 */ /* 0x0003e2000c101524 */
[----:B------:R-:W-:Y:S05]  /*6010*/  @!P1 BRA `(.L_x_65) ;  /* 0x0000000000049947 */ /* 0x000fea0003800000 */
[----:B------:R2:W5:Y:S02]  /*6020*/  LDG.E.LTC128B.U16 R23, desc[UR36][R10.64+0x40] ;  /* 0x000040240a177981 */ /* 0x000564000c1e1520 */
.L_x_65:
[----:B------:R-:W-:Y:S05]  /*6030*/  BSYNC B1 ;  /* 0x0000000000017941 */ /* 0x000fea0003800000 */
.L_x_64:
        /* <DEDUP_REMOVED lines=10> */
.L_x_67:
[----:B------:R-:W-:Y:S05]  /*60e0*/  BSYNC B1 ;  /* 0x0000000000017941 */ /* 0x000fea0003800000 */
.L_x_66:
        /* <DEDUP_REMOVED lines=10> */
.L_x_69:
[----:B------:R-:W-:Y:S05]  /*6190*/  BSYNC B1 ;  /* 0x0000000000017941 */ /* 0x000fea0003800000 */
.L_x_68:
        /* <DEDUP_REMOVED lines=10> */
.L_x_71:
[----:B------:R-:W-:Y:S05]  /*6240*/  BSYNC B1 ;  /* 0x0000000000017941 */ /* 0x000fea0003800000 */
.L_x_70:
        /* <DEDUP_REMOVED lines=10> */
.L_x_73:
[----:B------:R-:W-:Y:S05]  /*62f0*/  BSYNC B1 ;  /* 0x0000000000017941 */ /* 0x000fea0003800000 */
.L_x_72:
        /* <DEDUP_REMOVED lines=10> */
.L_x_75:
[----:B------:R-:W-:Y:S05]  /*63a0*/  BSYNC B1 ;  /* 0x0000000000017941 */ /* 0x000fea0003800000 */
.L_x_74:
        /* <DEDUP_REMOVED lines=10> */
.L_x_77:
[----:B------:R-:W-:Y:S05]  /*6450*/  BSYNC B1 ;  /* 0x0000000000017941 */ /* 0x000fea0003800000 */
.L_x_76:
        /* <DEDUP_REMOVED lines=10> */
.L_x_79:
[----:B------:R-:W-:Y:S05]  /*6500*/  BSYNC B1 ;  /* 0x0000000000017941 */ /* 0x000fea0003800000 */
.L_x_78:
        /* <DEDUP_REMOVED lines=10> */
.L_x_81:
[----:B------:R-:W-:Y:S05]  /*65b0*/  BSYNC B1 ;  /* 0x0000000000017941 */ /* 0x000fea0003800000 */
.L_x_80:
        /* <DEDUP_REMOVED lines=10> */
.L_x_83:
[----:B------:R-:W-:Y:S05]  /*6660*/  BSYNC B1 ;  /* 0x0000000000017941 */ /* 0x000fea0003800000 */
.L_x_82:
        /* <DEDUP_REMOVED lines=10> */
.L_x_85:
[----:B------:R-:W-:Y:S05]  /*6710*/  BSYNC B1 ;  /* 0x0000000000017941 */ /* 0x000fea0003800000 */
.L_x_84:
        /* <DEDUP_REMOVED lines=10> */
.L_x_87:
[----:B------:R-:W-:Y:S05]  /*67c0*/  BSYNC B1 ;  /* 0x0000000000017941 */ /* 0x000fea0003800000 */
.L_x_86:
        /* <DEDUP_REMOVED lines=10> */
.L_x_89:
[----:B------:R-:W-:Y:S05]  /*6870*/  BSYNC B1 ;  /* 0x0000000000017941 */ /* 0x000fea0003800000 */
.L_x_88:
        /* <DEDUP_REMOVED lines=10> */
.L_x_91:
[----:B------:R-:W-:Y:S05]  /*6920*/  BSYNC B1 ;  /* 0x0000000000017941 */ /* 0x000fea0003800000 */
.L_x_90:
        /* <DEDUP_REMOVED lines=10> */
.L_x_93:
[----:B------:R-:W-:Y:S05]  /*69d0*/  BSYNC B1 ;  /* 0x0000000000017941 */ /* 0x000fea0003800000 */
.L_x_92:
        /* <DEDUP_REMOVED lines=10> */
.L_x_95:
[----:B------:R-:W-:Y:S05]  /*6a80*/  BSYNC B1 ;  /* 0x0000000000017941 */ /* 0x000fea0003800000 */
.L_x_94:
        /* <DEDUP_REMOVED lines=10> */
.L_x_97:
[----:B------:R-:W-:Y:S05]  /*6b30*/  BSYNC B1 ;  /* 0x0000000000017941 */ /* 0x000fea0003800000 */
.L_x_96:
        /* <DEDUP_REMOVED lines=10> */
.L_x_99:
[----:B------:R-:W-:Y:S05]  /*6be0*/  BSYNC B1 ;  /* 0x0000000000017941 */ /* 0x000fea0003800000 */
.L_x_98:
        /* <DEDUP_REMOVED lines=10> */
.L_x_101:
[----:B------:R-:W-:Y:S05]  /*6c90*/  BSYNC B1 ;  /* 0x0000000000017941 */ /* 0x000fea0003800000 */
.L_x_100:
        /* <DEDUP_REMOVED lines=10> */
.L_x_103:
[----:B------:R-:W-:Y:S05]  /*6d40*/  BSYNC B1 ;  /* 0x0000000000017941 */ /* 0x000fea0003800000 */
.L_x_102:
        /* <DEDUP_REMOVED lines=10> */
.L_x_105:
[----:B------:R-:W-:Y:S05]  /*6df0*/  BSYNC B1 ;  /* 0x0000000000017941 */ /* 0x000fea0003800000 */
.L_x_104:
        /* <DEDUP_REMOVED lines=10> */
.L_x_107:
[----:B------:R-:W-:Y:S05]  /*6ea0*/  BSYNC B1 ;  /* 0x0000000000017941 */ /* 0x000fea0003800000 */
.L_x_106:
        /* <DEDUP_REMOVED lines=10> */
.L_x_109:
[----:B------:R-:W-:Y:S05]  /*6f50*/  BSYNC B1 ;  /* 0x0000000000017941 */ /* 0x000fea0003800000 */
.L_x_108:
        /* <DEDUP_REMOVED lines=10> */
.L_x_111:
[----:B------:R-:W-:Y:S05]  /*7000*/  BSYNC B1 ;  /* 0x0000000000017941 */ /* 0x000fea0003800000 */
.L_x_110:
        /* <DEDUP_REMOVED lines=10> */
.L_x_113:
[----:B------:R-:W-:Y:S05]  /*70b0*/  BSYNC B1 ;  /* 0x0000000000017941 */ /* 0x000fea0003800000 */
.L_x_112:
        /* <DEDUP_REMOVED lines=10> */
.L_x_115:
[----:B------:R-:W-:Y:S05]  /*7160*/  BSYNC B1 ;  /* 0x0000000000017941 */ /* 0x000fea0003800000 */
.L_x_114:
        /* <DEDUP_REMOVED lines=10> */
.L_x_117:
[----:B------:R-:W-:Y:S05]  /*7210*/  BSYNC B1 ;  /* 0x0000000000017941 */ /* 0x000fea0003800000 */
.L_x_116:
        /* <DEDUP_REMOVED lines=10> */
.L_x_119:
[----:B------:R-:W-:Y:S05]  /*72c0*/  BSYNC B1 ;  /* 0x0000000000017941 */ /* 0x000fea0003800000 */
.L_x_118:
        /* <DEDUP_REMOVED lines=10> */
.L_x_121:
[----:B------:R-:W-:Y:S05]  /*7370*/  BSYNC B1 ;  /* 0x0000000000017941 */ /* 0x000fea0003800000 */
.L_x_120:
        /* <DEDUP_REMOVED lines=10> */
.L_x_123:
[----:B------:R-:W-:Y:S05]  /*7420*/  BSYNC B1 ;  /* 0x0000000000017941 */ /* 0x000fea0003800000 */
.L_x_122:
        /* <DEDUP_REMOVED lines=10> */
.L_x_125:
[----:B------:R-:W-:Y:S05]  /*74d0*/  BSYNC B1 ;  /* 0x0000000000017941 */ /* 0x000fea0003800000 */
.L_x_124:
        /* <DEDUP_REMOVED lines=10> */
.L_x_127:
[----:B------:R-:W-:Y:S05]  /*7580*/  BSYNC B1 ;  /* 0x0000000000017941 */ /* 0x000fea0003800000 */
.L_x_126:
        /* <DEDUP_REMOVED lines=10> */
.L_x_129:
[----:B------:R-:W-:Y:S05]  /*7630*/  BSYNC B1 ;  /* 0x0000000000017941 */ /* 0x000fea0003800000 */
.L_x_128:
        /* <DEDUP_REMOVED lines=10> */
.L_x_131:
[----:B------:R-:W-:Y:S05]  /*76e0*/  BSYNC B1 ;  /* 0x0000000000017941 */ /* 0x000fea0003800000 */
.L_x_130:
        /* <DEDUP_REMOVED lines=10> */
.L_x_133:
[----:B------:R-:W-:Y:S05]  /*7790*/  BSYNC B1 ;  /* 0x0000000000017941 */ /* 0x000fea0003800000 */
.L_x_132:
        /* <DEDUP_REMOVED lines=10> */
.L_x_135:
[----:B------:R-:W-:Y:S05]  /*7840*/  BSYNC B1 ;  /* 0x0000000000017941 */ /* 0x000fea0003800000 */
.L_x_134:
        /* <DEDUP_REMOVED lines=10> */
.L_x_137:
[----:B------:R-:W-:Y:S05]  /*78f0*/  BSYNC B1 ;  /* 0x0000000000017941 */ /* 0x000fea0003800000 */
.L_x_136:
        /* <DEDUP_REMOVED lines=10> */
.L_x_139:
[----:B------:R-:W-:Y:S05]  /*79a0*/  BSYNC B1 ;  /* 0x0000000000017941 */ /* 0x000fea0003800000 */
.L_x_138:
        /* <DEDUP_REMOVED lines=10> */
.L_x_141:
[----:B------:R-:W-:Y:S05]  /*7a50*/  BSYNC B1 ;  /* 0x0000000000017941 */ /* 0x000fea0003800000 */
.L_x_140:
        /* <DEDUP_REMOVED lines=10> */
.L_x_143:
[----:B------:R-:W-:Y:S05]  /*7b00*/  BSYNC B1 ;  /* 0x0000000000017941 */ /* 0x000fea0003800000 */
.L_x_142:
        /* <DEDUP_REMOVED lines=10> */
.L_x_145:
[----:B------:R-:W-:Y:S05]  /*7bb0*/  BSYNC B1 ;  /* 0x0000000000017941 */ /* 0x000fea0003800000 */
.L_x_144:
        /* <DEDUP_REMOVED lines=10> */
.L_x_147:
[----:B------:R-:W-:Y:S05]  /*7c60*/  BSYNC B1 ;  /* 0x0000000000017941 */ /* 0x000fea0003800000 */
.L_x_146:
        /* <DEDUP_REMOVED lines=10> */
.L_x_149:
[----:B------:R-:W-:Y:S05]  /*7d10*/  BSYNC B1 ;  /* 0x0000000000017941 */ /* 0x000fea0003800000 */
.L_x_148:
        /* <DEDUP_REMOVED lines=10> */
.L_x_151:
[----:B------:R-:W-:Y:S05]  /*7dc0*/  BSYNC B1 ;  /* 0x0000000000017941 */ /* 0x000fea0003800000 */
.L_x_150:
        /* <DEDUP_REMOVED lines=10> */
.L_x_153:
[----:B------:R-:W-:Y:S05]  /*7e70*/  BSYNC B1 ;  /* 0x0000000000017941 */ /* 0x000fea0003800000 */
.L_x_152:
        /* <DEDUP_REMOVED lines=10> */
.L_x_155:
[----:B------:R-:W-:Y:S05]  /*7f20*/  BSYNC B1 ;  /* 0x0000000000017941 */ /* 0x000fea0003800000 */
.L_x_154:
        /* <DEDUP_REMOVED lines=10> */
.L_x_157:
[----:B------:R-:W-:Y:S05]  /*7fd0*/  BSYNC B1 ;  /* 0x0000000000017941 */ /* 0x000fea0003800000 */
.L_x_156:
        /* <DEDUP_REMOVED lines=10> */
.L_x_159:
[----:B------:R-:W-:Y:S05]  /*8080*/  BSYNC B1 ;  /* 0x0000000000017941 */ /* 0x000fea0003800000 */
.L_x_158:
        /* <DEDUP_REMOVED lines=10> */
.L_x_161:
[----:B------:R-:W-:Y:S05]  /*8130*/  BSYNC B1 ;  /* 0x0000000000017941 */ /* 0x000fea0003800000 */
.L_x_160:
        /* <DEDUP_REMOVED lines=10> */
.L_x_163:
[----:B------:R-:W-:Y:S05]  /*81e0*/  BSYNC B1 ;  /* 0x0000000000017941 */ /* 0x000fea0003800000 */
.L_x_162:
        /* <DEDUP_REMOVED lines=10> */
.L_x_165:
[----:B------:R-:W-:Y:S05]  /*8290*/  BSYNC B1 ;  /* 0x0000000000017941 */ /* 0x000fea0003800000 */
.L_x_164:
        /* <DEDUP_REMOVED lines=10> */
.L_x_167:
[----:B------:R-:W-:Y:S05]  /*8340*/  BSYNC B1 ;  /* 0x0000000000017941 */ /* 0x000fea0003800000 */
.L_x_166:
        /* <DEDUP_REMOVED lines=10> */
.L_x_169:
[----:B------:R-:W-:Y:S05]  /*83f0*/  BSYNC B1 ;  /* 0x0000000000017941 */ /* 0x000fea0003800000 */
.L_x_168:
        /* <DEDUP_REMOVED lines=10> */
.L_x_171:
[----:B------:R-:W-:Y:S05]  /*84a0*/  BSYNC B1 ;  /* 0x0000000000017941 */ /* 0x000fea0003800000 */
.L_x_170:
        /* <DEDUP_REMOVED lines=10> */
.L_x_173:
[----:B------:R-:W-:Y:S05]  /*8550*/  BSYNC B1 ;  /* 0x0000000000017941 */ /* 0x000fea0003800000 */
.L_x_172:
        /* <DEDUP_REMOVED lines=10> */
.L_x_175:
[----:B------:R-:W-:Y:S05]  /*8600*/  BSYNC B1 ;  /* 0x0000000000017941 */ /* 0x000fea0003800000 */
.L_x_174:
        /* <DEDUP_REMOVED lines=10> */
.L_x_177:
[----:B------:R-:W-:Y:S05]  /*86b0*/  BSYNC B1 ;  /* 0x0000000000017941 */ /* 0x000fea0003800000 */
.L_x_176:
        /* <DEDUP_REMOVED lines=10> */
.L_x_179:
[----:B------:R-:W-:Y:S05]  /*8760*/  BSYNC B1 ;  /* 0x0000000000017941 */ /* 0x000fea0003800000 */
.L_x_178:
        /* <DEDUP_REMOVED lines=10> */
.L_x_181:
[----:B------:R-:W-:Y:S05]  /*8810*/  BSYNC B1 ;  /* 0x0000000000017941 */ /* 0x000fea0003800000 */
.L_x_180:
        /* <DEDUP_REMOVED lines=10> */
.L_x_183:
[----:B------:R-:W-:Y:S05]  /*88c0*/  BSYNC B1 ;  /* 0x0000000000017941 */ /* 0x000fea0003800000 */
.L_x_182:
        /* <DEDUP_REMOVED lines=10> */
.L_x_185:
[----:B------:R-:W-:Y:S05]  /*8970*/  BSYNC B1 ;  /* 0x0000000000017941 */ /* 0x000fea0003800000 */
.L_x_184:
        /* <DEDUP_REMOVED lines=10> */
.L_x_187:
[----:B------:R-:W-:Y:S05]  /*8a20*/  BSYNC B1 ;  /* 0x0000000000017941 */ /* 0x000fea0003800000 */
.L_x_186:
        /* <DEDUP_REMOVED lines=10> */
.L_x_189:
[----:B------:R-:W-:Y:S05]  /*8ad0*/  BSYNC B1 ;  /* 0x0000000000017941 */ /* 0x000fea0003800000 */
.L_x_188:
        /* <DEDUP_REMOVED lines=10> */
.L_x_191:
[----:B------:R-:W-:Y:S05]  /*8b80*/  BSYNC B1 ;  /* 0x0000000000017941 */ /* 0x000fea0003800000 */
.L_x_190:
        /* <DEDUP_REMOVED lines=10> */
.L_x_193:
[----:B------:R-:W-:Y:S05]  /*8c30*/  BSYNC B1 ;  /* 0x0000000000017941 */ /* 0x000fea0003800000 */
.L_x_192:
        /* <DEDUP_REMOVED lines=10> */
.L_x_195:
[----:B------:R-:W-:Y:S05]  /*8ce0*/  BSYNC B1 ;  /* 0x0000000000017941 */ /* 0x000fea0003800000 */
.L_x_194:
        /* <DEDUP_REMOVED lines=10> */
.L_x_197:
[----:B------:R-:W-:Y:S05]  /*8d90*/  BSYNC B1 ;  /* 0x0000000000017941 */ /* 0x000fea0003800000 */
.L_x_196:
        /* <DEDUP_REMOVED lines=10> */
.L_x_199:
[----:B------:R-:W-:Y:S05]  /*8e40*/  BSYNC B1 ;  /* 0x0000000000017941 */ /* 0x000fea0003800000 */
.L_x_198:
        /* <DEDUP_REMOVED lines=10> */
.L_x_201:
[----:B------:R-:W-:Y:S05]  /*8ef0*/  BSYNC B1 ;  /* 0x0000000000017941 */ /* 0x000fea0003800000 */
.L_x_200:
        /* <DEDUP_REMOVED lines=10> */
.L_x_203:
[----:B------:R-:W-:Y:S05]  /*8fa0*/  BSYNC B1 ;  /* 0x0000000000017941 */ /* 0x000fea0003800000 */
.L_x_202:
        /* <DEDUP_REMOVED lines=10> */
.L_x_205:
[----:B------:R-:W-:Y:S05]  /*9050*/  BSYNC B1 ;  /* 0x0000000000017941 */ /* 0x000fea0003800000 */
.L_x_204:
        /* <DEDUP_REMOVED lines=10> */
.L_x_207:
[----:B------:R-:W-:Y:S05]  /*9100*/  BSYNC B1 ;  /* 0x0000000000017941 */ /* 0x000fea0003800000 */
.L_x_206:
        /* <DEDUP_REMOVED lines=10> */
.L_x_209:
[----:B------:R-:W-:Y:S05]  /*91b0*/  BSYNC B1 ;  /* 0x0000000000017941 */ /* 0x000fea0003800000 */
.L_x_208:
        /* <DEDUP_REMOVED lines=10> */
.L_x_211:
[----:B------:R-:W-:Y:S05]  /*9260*/  BSYNC B1 ;  /* 0x0000000000017941 */ /* 0x000fea0003800000 */
.L_x_210:
        /* <DEDUP_REMOVED lines=10> */
.L_x_213:
[----:B------:R-:W-:Y:S05]  /*9310*/  BSYNC B1 ;  /* 0x0000000000017941 */ /* 0x000fea0003800000 */
.L_x_212:
        /* <DEDUP_REMOVED lines=10> */
.L_x_215:
[----:B------:R-:W-:Y:S05]  /*93c0*/  BSYNC B1 ;  /* 0x0000000000017941 */ /* 0x000fea0003800000 */
.L_x_214:
        /* <DEDUP_REMOVED lines=10> */
.L_x_217:
[----:B------:R-:W-:Y:S05]  /*9470*/  BSYNC B1 ;  /* 0x0000000000017941 */ /* 0x000fea0003800000 */
.L_x_216:
        /* <DEDUP_REMOVED lines=10> */
.L_x_219:
[----:B------:R-:W-:Y:S05]  /*9520*/  BSYNC B1 ;  /* 0x0000000000017941 */ /* 0x000fea0003800000 */
.L_x_218:
        /* <DEDUP_REMOVED lines=10> */
.L_x_221:
[----:B------:R-:W-:Y:S05]  /*95d0*/  BSYNC B1 ;  /* 0x0000000000017941 */ /* 0x000fea0003800000 */
.L_x_220:
        /* <DEDUP_REMOVED lines=10> */
.L_x_223:
[----:B------:R-:W-:Y:S05]  /*9680*/  BSYNC B1 ;  /* 0x0000000000017941 */ /* 0x000fea0003800000 */
.L_x_222:
        /* <DEDUP_REMOVED lines=10> */
.L_x_225:
[----:B------:R-:W-:Y:S05]  /*9730*/  BSYNC B1 ;  /* 0x0000000000017941 */ /* 0x000fea0003800000 */
.L_x_224:
        /* <DEDUP_REMOVED lines=10> */
.L_x_227:
[----:B------:R-:W-:Y:S05]  /*97e0*/  BSYNC B1 ;  /* 0x0000000000017941 */ /* 0x000fea0003800000 */
.L_x_226:
        /* <DEDUP_REMOVED lines=10> */
.L_x_229:
[----:B------:R-:W-:Y:S05]  /*9890*/  BSYNC B1 ;  /* 0x0000000000017941 */ /* 0x000fea0003800000 */
.L_x_228:
        /* <DEDUP_REMOVED lines=10> */
.L_x_231:
[----:B------:R-:W-:Y:S05]  /*9940*/  BSYNC B1 ;  /* 0x0000000000017941 */ /* 0x000fea0003800000 */
.L_x_230:
        /* <DEDUP_REMOVED lines=10> */
.L_x_233:
[----:B------:R-:W-:Y:S05]  /*99f0*/  BSYNC B1 ;  /* 0x0000000000017941 */ /* 0x000fea0003800000 */
.L_x_232:
        /* <DEDUP_REMOVED lines=10> */
.L_x_235:
[----:B------:R-:W-:Y:S05]  /*9aa0*/  BSYNC B1 ;  /* 0x0000000000017941 */ /* 0x000fea0003800000 */
.L_x_234:
        /* <DEDUP_REMOVED lines=10> */
.L_x_237:
[----:B------:R-:W-:Y:S05]  /*9b50*/  BSYNC B1 ;  /* 0x0000000000017941 */ /* 0x000fea0003800000 */
.L_x_236:
        /* <DEDUP_REMOVED lines=10> */
.L_x_239:
[----:B------:R-:W-:Y:S05]  /*9c00*/  BSYNC B1 ;  /* 0x0000000000017941 */ /* 0x000fea0003800000 */
.L_x_238:
        /* <DEDUP_REMOVED lines=10> */
.L_x_241:
[----:B------:R-:W-:Y:S05]  /*9cb0*/  BSYNC B1 ;  /* 0x0000000000017941 */ /* 0x000fea0003800000 */
.L_x_240:
        /* <DEDUP_REMOVED lines=10> */
.L_x_243:
[----:B------:R-:W-:Y:S05]  /*9d60*/  BSYNC B1 ;  /* 0x0000000000017941 */ /* 0x000fea0003800000 */
.L_x_242:
        /* <DEDUP_REMOVED lines=10> */
.L_x_245:
[----:B------:R-:W-:Y:S05]  /*9e10*/  BSYNC B1 ;  /* 0x0000000000017941 */ /* 0x000fea0003800000 */
.L_x_244:
        /* <DEDUP_REMOVED lines=10> */
.L_x_247:
[----:B------:R-:W-:Y:S05]  /*9ec0*/  BSYNC B1 ;  /* 0x0000000000017941 */ /* 0x000fea0003800000 */
.L_x_246:
        /* <DEDUP_REMOVED lines=10> */
.L_x_249:
[----:B------:R-:W-:Y:S05]  /*9f70*/  BSYNC B1 ;  /* 0x0000000000017941 */ /* 0x000fea0003800000 */
.L_x_248:
        /* <DEDUP_REMOVED lines=10> */
.L_x_251:
[----:B------:R-:W-:Y:S05]  /*a020*/  BSYNC B1 ;  /* 0x0000000000017941 */ /* 0x000fea0003800000 */
.L_x_250:
        /* <DEDUP_REMOVED lines=10> */
.L_x_253:
[----:B------:R-:W-:Y:S05]  /*a0d0*/  BSYNC B1 ;  /* 0x0000000000017941 */ /* 0x000fea0003800000 */
.L_x_252:
        /* <DEDUP_REMOVED lines=10> */
.L_x_255:
[----:B------:R-:W-:Y:S05]  /*a180*/  BSYNC B1 ;  /* 0x0000000000017941 */ /* 0x000fea0003800000 */
.L_x_254:
        /* <DEDUP_REMOVED lines=10> */
.L_x_257:
[----:B------:R-:W-:Y:S05]  /*a230*/  BSYNC B1 ;  /* 0x0000000000017941 */ /* 0x000fea0003800000 */
.L_x_256:
        /* <DEDUP_REMOVED lines=10> */
.L_x_259:
[----:B------:R-:W-:Y:S05]  /*a2e0*/  BSYNC B1 ;  /* 0x0000000000017941 */ /* 0x000fea0003800000 */
.L_x_258:
        /* <DEDUP_REMOVED lines=10> */
.L_x_261:
[----:B------:R-:W-:Y:S05]  /*a390*/  BSYNC B1 ;  /* 0x0000000000017941 */ /* 0x000fea0003800000 */
.L_x_260:
        /* <DEDUP_REMOVED lines=10> */
.L_x_263:
[----:B------:R-:W-:Y:S05]  /*a440*/  BSYNC B1 ;  /* 0x0000000000017941 */ /* 0x000fea0003800000 */
.L_x_262:
        /* <DEDUP_REMOVED lines=10> */
.L_x_265:
[----:B------:R-:W-:Y:S05]  /*a4f0*/  BSYNC B1 ;  /* 0x0000000000017941 */ /* 0x000fea0003800000 */
.L_x_264:
        /* <DEDUP_REMOVED lines=10> */
.L_x_267:
[----:B------:R-:W-:Y:S05]  /*a5a0*/  BSYNC B1 ;  /* 0x0000000000017941 */ /* 0x000fea0003800000 */
.L_x_266:
        /* <DEDUP_REMOVED lines=10> */
.L_x_269:
[----:B------:R-:W-:Y:S05]  /*a650*/  BSYNC B1 ;  /* 0x0000000000017941 */ /* 0x000fea0003800000 */
.L_x_268:
        /* <DEDUP_REMOVED lines=10> */
.L_x_271:
[----:B------:R-:W-:Y:S05]  /*a700*/  BSYNC B1 ;  /* 0x0000000000017941 */ /* 0x000fea0003800000 */
.L_x_270:
        /* <DEDUP_REMOVED lines=10> */
.L_x_273:
[----:B------:R-:W-:Y:S05]  /*a7b0*/  BSYNC B1 ;  /* 0x0000000000017941 */ /* 0x000fea0003800000 */
.L_x_272:
        /* <DEDUP_REMOVED lines=10> */
.L_x_275:
[----:B------:R-:W-:Y:S05]  /*a860*/  BSYNC B1 ;  /* 0x0000000000017941 */ /* 0x000fea0003800000 */
.L_x_274:
        /* <DEDUP_REMOVED lines=10> */
.L_x_277:
[----:B------:R-:W-:Y:S05]  /*a910*/  BSYNC B1 ;  /* 0x0000000000017941 */ /* 0x000fea0003800000 */
.L_x_276:
        /* <DEDUP_REMOVED lines=10> */
.L_x_279:
[----:B------:R-:W-:Y:S05]  /*a9c0*/  BSYNC B1 ;  /* 0x0000000000017941 */ /* 0x000fea0003800000 */
.L_x_278:
        /* <DEDUP_REMOVED lines=10> */
.L_x_281:
[----:B------:R-:W-:Y:S05]  /*aa70*/  BSYNC B1 ;  /* 0x0000000000017941 */ /* 0x000fea0003800000 */
.L_x_280:
        /* <DEDUP_REMOVED lines=10> */
.L_x_283:
[----:B------:R-:W-:Y:S05]  /*ab20*/  BSYNC B1 ;  /* 0x0000000000017941 */ /* 0x000fea0003800000 */
.L_x_282:
[----:B0-234-:R-:W2:Y:S01]  /*ab30*/  LDL.LU R10, [R1+0x1f4] ;  /* 0x0001f400010a7983 */ /* 0x01dea20000300800 */
[----:B-----5:R-:W-:Y:S01]  /*ab40*/  IMAD.U32 R11, R23, 0x10000, RZ ;  /* 0x00010000170b7824 */ /* 0x020fe200078e00ff */
        /* <DEDUP_REMOVED lines=8> */
.L_x_285:
[----:B------:R-:W-:Y:S05]  /*abd0*/  BSYNC B1 ;  /* 0x0000000000017941 */ /* 0x000fea0003800000 */
.L_x_284:
[----:B------:R-:W3:Y:S01]  /*abe0*/  LDL.LU R10, [R1+0x1f8] ;  /* 0x0001f800010a7983 */ /* 0x000ee20000300800 */
[----:B0----5:R-:W-:Y:S01]  /*abf0*/  IMAD.U32 R11, R23, 0x10000, RZ ;  /* 0x00010000170b7824 */ /* 0x021fe200078e00ff */
[----:B------:R-:W-:Y:S01]  /*ac00*/  ISETP.GT.AND P1, PT, R0, 0xf9, P0 ;  /* 0x000000f90000780c */ /* 0x000fe20000724270 */
[----:B------:R-:W-:Y:S01]  /*ac10*/  BSSY B1, `(.L_x_286) ;  /* 0x000000a000017945 */ /* 0x000fe20003800000 */
[----:B------:R-:W-:Y:S01]  /*ac20*/  IADD3 R169, P0, R3, 0x80, RZ ;  /* 0x0000008003a97810 */ /* 0x000fe20007f1e0ff */
[----:B------:R-:W-:-:S04]  /*ac30*/  FMUL R11, R11, R16 ;  /* 0x000000100b0b7220 */ /* 0x000fc80000400000 */
[----:B---3--:R-:W-:-:S05]  /*ac40*/  FFMA R11, R10, R2, R11 ;  /* 0x000000020a0b7223 */ /* 0x008fca000000000b */
[----:B------:R-:W-:-:S04]  /*ac50*/  F2FP.BF16.F32.PACK_AB R11, RZ, R11 ;  /* 0x0000000bff0b723e */ /* 0x000fc800000010ff */
[----:B------:R-:W-:Y:S01]  /*ac60*/  PRMT R3, R11, 0x7610, R3 ;  /* 0x000076100b037816 */ /* 0x000fe20000000003 */
[----:B------:R-:W-:-:S04]  /*ac70*/  IMAD.X R11, RZ, RZ, UR7, P0 ;  /* 0x00000007ff0b7e24 */ /* 0x000fc800080e06ff */
[----:B------:R0:W-:Y:S01]  /*ac80*/  @P2 STG.E.U16 desc[UR36][R6.64+0x1f0], R3 ;  /* 0x0001f00306002986 */ /* 0x0001e2000c101524 */
[----:B------:R-:W-:Y:S05]  /*ac90*/  @!P1 BRA `(.L_x_287) ;  /* 0x0000000000049947 */ /* 0x000fea0003800000 */
[----:B------:R3:W5:Y:S02]  /*aca0*/  LDG.E.LTC128B.U16 R23, desc[UR36][R8.64+0x1f2] ;  /* 0x0001f22408177981 */ /* 0x000764000c1e1520 */
.L_x_287:
[----:B------:R-:W-:Y:S05]  /*acb0*/  BSYNC B1 ;  /* 0x0000000000017941 */ /* 0x000fea0003800000 */
.L_x_286:
[----:B------:R-:W4:Y:S01]  /*acc0*/  LDL.LU R10, [R1+0x1fc] ;  /* 0x0001fc00010a7983 */ /* 0x000f220000300800 */
[----:B0----5:R-:W-:Y:S01]  /*acd0*/  IMAD.U32 R3, R23, 0x10000, RZ ;  /* 0x0001000017037824 */ /* 0x021fe200078e00ff */
[----:B------:R-:W-:Y:S01]  /*ace0*/  ISETP.GT.AND P0, PT, R153, 0x80, PT ;  /* 0x000000809900780c */ /* 0x000fe20003f04270 */
[----:B--23--:R-:W-:Y:S02]  /*acf0*/  IMAD R8, R11, R14, RZ ;  /* 0x0000000e0b087224 */ /* 0x00cfe400078e02ff */
[----:B------:R-:W-:Y:S01]  /*ad00*/  FMUL R3, R3, R16 ;  /* 0x0000001003037220 */ /* 0x000fe20000400000 */
[----:B------:R-:W-:Y:S01]  /*ad10*/  ISETP.GT.AND P3, PT, R0, RZ, P0 ;  /* 0x000000ff0000720c */ /* 0x000fe20000764270 */
[C---:B------:R-:W-:Y:S02]  /*ad20*/  IMAD R167, R169.reuse, R15, R8 ;  /* 0x0000000fa9a77224 */ /* 0x040fe400078e0208 */
[----:B------:R-:W-:-:S05]  /*ad30*/  IMAD.WIDE.U32 R8, R169, R14, R20 ;  /* 0x0000000ea9087225 */ /* 0x000fca00078e0014 */
[----:B------:R-:W-:Y:S01]  /*ad40*/  IADD3 R9, R9, R167, RZ ;  /* 0x000000a709097210 */ /* 0x000fe20007ffe0ff */
[----:B----4-:R-:W-:Y:S01]  /*ad50*/  FFMA R3, R10, R2, R3 ;  /* 0x000000020a037223 */ /* 0x010fe20000000003 */
[----:B------:R-:W-:-:S04]  /*ad60*/  LEA R10, P2, R8, R12, 0x1 ;  /* 0x0000000c080a7211 */ /* 0x000fc800078408ff */
[----:B------:R-:W-:Y:S02]  /*ad70*/  F2FP.BF16.F32.PACK_AB R3, RZ, R3 ;  /* 0x00000003ff03723e */ /* 0x000fe400000010ff */
[--C-:B------:R-:W-:Y:S02]  /*ad80*/  LEA.HI.X R11, R8, R13, R9.reuse, 0x1, P2 ;  /* 0x0000000d080b7211 */ /* 0x100fe400010f0c09 */
[----:B------:R-:W-:-:S05]  /*ad90*/  PRMT R9, R3, 0x7610, R9 ;  /* 0x0000761003097816 */ /* 0x000fca0000000009 */
[----:B------:R0:W-:Y:S04]  /*ada0*/  @P1 STG.E.U16 desc[UR36][R6.64+0x1f2], R9 ;  /* 0x0001f20906001986 */ /* 0x0001e8000c101524 */
[----:B------:R-:W2:Y:S01]  /*adb0*/  @P3 LDG.E.LTC128B.U16 R23, desc[UR36][R10.64] ;  /* 0x000000240a173981 */ /* 0x000ea2000c1e1520 */
[----:B-1----:R-:W-:Y:S01]  /*adc0*/  IMAD.U32 R161, RZ, RZ, UR8 ;  /* 0x00000008ffa17e24 */ /* 0x002fe2000f8e00ff */
[----:B------:R-:W-:Y:S01]  /*add0*/  ISETP.GT.AND P2, PT, R0, 0x1, P0 ;  /* 0x000000010000780c */ /* 0x000fe20000744270 */
[----:B------:R-:W-:Y:S01]  /*ade0*/  IMAD.U32 R165, RZ, RZ, UR8 ;  /* 0x00000008ffa57e24 */ /* 0x000fe2000f8e00ff */
[----:B------:R-:W-:Y:S01]  /*adf0*/  BSSY B1, `(.L_x_288) ;  /* 0x0000013000017945 */ /* 0x000fe20003800000 */
[----:B------:R-:W-:Y:S01]  /*ae00*/  IMAD.U32 R164, RZ, RZ, UR9 ;  /* 0x00000009ffa47e24 */ /* 0x000fe2000f8e00ff */
[----:B------:R-:W-:Y:S01]  /*ae10*/  SHF.L.U32 R161, R161, 0x8, RZ ;  /* 0x00000008a1a17819 */ /* 0x000fe200000006ff */
[----:B0-----:R-:W-:-:S03]  /*ae20*/  IMAD.WIDE.U32 R8, R169, R14, R18 ;  /* 0x0000000ea9087225 */ /* 0x001fc600078e0012 */
[----:B------:R-:W-:Y:S01]  /*ae30*/  SHF.L.U64.HI R165, R165, 0x8, R164 ;  /* 0x00000008a5a57819 */ /* 0x000fe200000102a4 */
[----:B------:R-:W-:Y:S02]  /*ae40*/  IMAD.IADD R9, R167, 0x1, R9 ;  /* 0x00000001a7097824 */ /* 0x000fe400078e0209 */
[----:B------:R-:W-:Y:S01]  /*ae50*/  IMAD.WIDE.U32 R162, R22, UR43, R8 ;  /* 0x0000002b16a27c25 */ /* 0x000fe2000f8e0008 */
[----:B------:R-:W-:-:S03]  /*ae60*/  IADD3 R8, P1, R161, R4, RZ ;  /* 0x00000004a1087210 */ /* 0x000fc60007f3e0ff */
[----:B------:R-:W-:Y:S01]  /*ae70*/  IMAD.IADD R7, R159, 0x1, R163 ;  /* 0x000000019f077824 */ /* 0x000fe200078e02a3 */
[----:B------:R-:W-:Y:S01]  /*ae80*/  LEA R6, P4, R162, R12, 0x1 ;  /* 0x0000000ca2067211 */ /* 0x000fe200078808ff */
[----:B------:R-:W-:-:S03]  /*ae90*/  IMAD.X R9, R165, 0x1, R5, P1 ;  /* 0x00000001a5097824 */ /* 0x000fc600008e0605 */
[----:B------:R-:W-:Y:S01]  /*aea0*/  LEA.HI.X R7, R162, R13, R7, 0x1, P4 ;  /* 0x0000000da2077211 */ /* 0x000fe200020f0c07 */
[----:B--2---:R-:W-:-:S04]  /*aeb0*/  IMAD.U32 R3, R23, 0x10000, RZ ;  /* 0x0001000017037824 */ /* 0x004fc800078e00ff */
[----:B------:R-:W-:-:S04]  /*aec0*/  FMUL R3, R3, R16 ;  /* 0x0000001003037220 */ /* 0x000fc80000400000 */
[----:B------:R-:W-:-:S05]  /*aed0*/  FFMA R3, R24, R2, R3 ;  /* 0x0000000218037223 */ /* 0x000fca0000000003 */
[----:B------:R-:W-:-:S05]  /*aee0*/  F2FP.BF16.F32.PACK_AB R3, RZ, R3 ;  /* 0x00000003ff03723e */ /* 0x000fca00000010ff */
[----:B------:R0:W-:Y:S01]  /*aef0*/  @P3 STG.E.U16 desc[UR36][R8.64], R3 ;  /* 0x0000000308003986 */ /* 0x0001e2000c101524 */
[----:B------:R-:W-:Y:S05]  /*af00*/  @!P2 BRA `(.L_x_289) ;  /* 0x000000000004a947 */ /* 0x000fea0003800000 */
[----:B------:R1:W5:Y:S02]  /*af10*/  LDG.E.LTC128B.U16 R23, desc[UR36][R6.64+0x2] ;  /* 0x0000022406177981 */ /* 0x000364000c1e1520 */
.L_x_289:
[----:B------:R-:W-:Y:S05]  /*af20*/  BSYNC B1 ;  /* 0x0000000000017941 */ /* 0x000fea0003800000 */
.L_x_288:
[----:B0----5:R-:W-:Y:S01]  /*af30*/  IMAD.U32 R3, R23, 0x10000, RZ ;  /* 0x0001000017037824 */ /* 0x021fe200078e00ff */
[----:B------:R-:W-:Y:S01]  /*af40*/  ISETP.GT.AND P1, PT, R153, 0x88, PT ;  /* 0x000000889900780c */ /* 0x000fe20003f24270 */
[----:B------:R-:W-:Y:S01]  /*af50*/  IMAD.WIDE.U32 R14, R169, R14, R156 ;  /* 0x0000000ea90e7225 */ /* 0x000fe200078e009c */
[----:B------:R-:W-:Y:S03]  /*af60*/  BSSY B1, `(.L_x_290) ;  /* 0x0000010000017945 */ /* 0x000fe60003800000 */
[----:B------:R-:W-:Y:S01]  /*af70*/  FMUL R10, R3, R16 ;  /* 0x00000010030a7220 */ /* 0x000fe20000400000 */
[----:B------:R-:W-:Y:S01]  /*af80*/  ISETP.GT.AND P3, PT, R0, RZ, P1 ;  /* 0x000000ff0000720c */ /* 0x000fe20000f64270 */
[----:B------:R-:W-:Y:S01]  /*af90*/  IMAD.IADD R167, R167, 0x1, R15 ;  /* 0x00000001a7a77824 */ /* 0x000fe200078e020f */
[----:B------:R-:W-:Y:S01]  /*afa0*/  IADD3 R154, P5, R154, R14, RZ ;  /* 0x0000000e9a9a7210 */ /* 0x000fe20007fbe0ff */
[----:B------:R-:W-:Y:S01]  /*afb0*/  FFMA R10, R25, R2, R10 ;  /* 0x00000002190a7223 */ /* 0x000fe2000000000a */
[----:B------:R-:W-:-:S03]  /*afc0*/  IADD3 R14, P4, R18, R14, RZ ;  /* 0x0000000e120e7210 */ /* 0x000fc60007f9e0ff */
[--C-:B------:R-:W-:Y:S01]  /*afd0*/  IMAD.X R20, R167, 0x1, R21.reuse, P5 ;  /* 0x00000001a7147824 */ /* 0x100fe200028e0615 */
[----:B------:R-:W-:Y:S02]  /*afe0*/  F2FP.BF16.F32.PACK_AB R3, RZ, R10 ;  /* 0x0000000aff03723e */ /* 0x000fe400000010ff */
[C---:B------:R-:W-:Y:S02]  /*aff0*/  LEA R10, P5, R154.reuse, R12, 0x1 ;  /* 0x0000000c9a0a7211 */ /* 0x040fe400078a08ff */
[----:B------:R-:W-:Y:S02]  /*b000*/  PRMT R21, R3, 0x7610, R21 ;  /* 0x0000761003157816 */ /* 0x000fe40000000015 */
[----:B------:R-:W-:Y:S02]  /*b010*/  LEA.HI.X R11, R154, R13, R20, 0x1, P5 ;  /* 0x0000000d9a0b7211 */ /* 0x000fe400028f0c14 */
[----:B------:R-:W-:Y:S01]  /*b020*/  PRMT R3, R23, 0x7610, R3 ;  /* 0x0000761017037816 */ /* 0x000fe20000000003 */
[----:B------:R0:W-:Y:S01]  /*b030*/  @P2 STG.E.U16 desc[UR36][R8.64+0x2], R21 ;  /* 0x0000021508002986 */ /* 0x0001e2000c101524 */
[----:B------:R-:W-:Y:S05]  /*b040*/  @!P3 BRA `(.L_x_291) ;  /* 0x000000000004b947 */ /* 0x000fea0003800000 */
[----:B------:R2:W5:Y:S02]  /*b050*/  LDG.E.LTC128B.U16 R3, desc[UR36][R10.64] ;  /* 0x000000240a037981 */ /* 0x000564000c1e1520 */
.L_x_291:
[----:B------:R-:W-:Y:S05]  /*b060*/  BSYNC B1 ;  /* 0x0000000000017941 */ /* 0x000fea0003800000 */
.L_x_290:
[----:B--2--5:R-:W-:Y:S01]  /*b070*/  SHF.L.U32 R11, R3, 0x10, RZ ;  /* 0x00000010030b7819 */ /* 0x024fe200000006ff */
[----:B------:R-:W-:Y:S01]  /*b080*/  IMAD.X R15, R19, 0x1, R167, P4 ;  /* 0x00000001130f7824 */ /* 0x000fe200020e06a7 */
[----:B------:R-:W-:Y:S01]  /*b090*/  IADD3 R10, P4, R8, R160, RZ ;  /* 0x000000a0080a7210 */ /* 0x000fe20007f9e0ff */
[----:B------:R-:W-:Y:S01]  /*b0a0*/  BSSY B1, `(.L_x_292) ;  /* 0x000000d000017945 */ /* 0x000fe20003800000 */
[----:B------:R-:W-:Y:S01]  /*b0b0*/  ISETP.GT.AND P2, PT, R0, 0x1, P1 ;  /* 0x000000010000780c */ /* 0x000fe20000f44270 */
[----:B------:R-:W-:Y:S01]  /*b0c0*/  FMUL R11, R11, R16 ;  /* 0x000000100b0b7220 */ /* 0x000fe20000400000 */
[----:B------:R-:W-:-:S04]  /*b0d0*/  IMAD.WIDE.U32 R22, R22, UR43, R14 ;  /* 0x0000002b16167c25 */ /* 0x000fc8000f8e000e */
[----:B------:R-:W-:Y:S01]  /*b0e0*/  FFMA R11, R26, R2, R11 ;  /* 0x000000021a0b7223 */ /* 0x000fe2000000000b */
[----:B------:R-:W-:Y:S01]  /*b0f0*/  IMAD.IADD R159, R159, 0x1, R23 ;  /* 0x000000019f9f7824 */ /* 0x000fe200078e0217 */
[----:B------:R-:W-:-:S03]  /*b100*/  LEA R12, P5, R22, R12, 0x1 ;  /* 0x0000000c160c7211 */ /* 0x000fc600078a08ff */
[----:B------:R-:W-:Y:S01]  /*b110*/  F2FP.BF16.F32.PACK_AB R14, RZ, R11 ;  /* 0x0000000bff0e723e */ /* 0x000fe200000010ff */
[----:B------:R-:W-:Y:S01]  /*b120*/  IMAD.X R11, R9, 0x1, R158, P4 ;  /* 0x00000001090b7824 */ /* 0x000fe200020e069e */
[----:B------:R-:W-:-:S04]  /*b130*/  LEA.HI.X R13, R22, R13, R159, 0x1, P5 ;  /* 0x0000000d160d7211 */ /* 0x000fc800028f0c9f */
[----:B------:R2:W-:Y:S01]  /*b140*/  @P3 STG.E.U16 desc[UR36][R10.64], R14 ;  /* 0x0000000e0a003986 */ /* 0x0005e2000c101524 */
[----:B------:R-:W-:Y:S05]  /*b150*/  @!P2 BRA `(.L_x_293) ;  /* 0x000000000004a947 */ /* 0x000fea0003800000 */
[----:B------:R3:W5:Y:S02]  /*b160*/  LDG.E.LTC128B.U16 R3, desc[UR36][R12.64+0x2] ;  /* 0x000002240c037981 */ /* 0x000764000c1e1520 */
.L_x_293:
[----:B------:R-:W-:Y:S05]  /*b170*/  BSYNC B1 ;  /* 0x0000000000017941 */ /* 0x000fea0003800000 */
.L_x_292:
[----:B-----5:R-:W-:Y:S01]  /*b180*/  IMAD.U32 R15, R3, 0x10000, RZ ;  /* 0x00010000030f7824 */ /* 0x020fe200078e00ff */
[----:B------:R-:W-:Y:S01]  /*b190*/  ISETP.GT.AND P3, PT, R0, 0x8, P0 ;  /* 0x000000080000780c */ /* 0x000fe20000764270 */
[----:B------:R-:W-:Y:S02]  /*b1a0*/  BSSY B1, `(.L_x_294) ;  /* 0x0000007000017945 */ /* 0x000fe40003800000 */
[----:B--2---:R-:W-:-:S04]  /*b1b0*/  FMUL R14, R15, R16 ;  /* 0x000000100f0e7220 */ /* 0x004fc80000400000 */
[----:B------:R-:W-:-:S05]  /*b1c0*/  FFMA R14, R27, R2, R14 ;  /* 0x000000021b0e7223 */ /* 0x000fca000000000e */
[----:B------:R-:W-:-:S05]  /*b1d0*/  F2FP.BF16.F32.PACK_AB R14, RZ, R14 ;  /* 0x0000000eff0e723e */ /* 0x000fca00000010ff */
[----:B------:R2:W-:Y:S01]  /*b1e0*/  @P2 STG.E.U16 desc[UR36][R10.64+0x2], R14 ;  /* 0x0000020e0a002986 */ /* 0x0005e2000c101524 */
[----:B------:R-:W-:Y:S05]  /*b1f0*/  @!P3 BRA `(.L_x_295) ;  /* 0x000000000004b947 */ /* 0x000fea0003800000 */
[----:B------:R4:W5:Y:S02]  /*b200*/  LDG.E.LTC128B.U16 R3, desc[UR36][R6.64+0x10] ;  /* 0x0000102406037981 */ /* 0x000964000c1e1520 */
.L_x_295:
[----:B------:R-:W-:Y:S05]  /*b210*/  BSYNC B1 ;  /* 0x0000000000017941 */ /* 0x000fea0003800000 */
.L_x_294:
[----:B--2--5:R-:W-:Y:S01]  /*b220*/  IMAD.U32 R11, R3, 0x10000, RZ ;  /* 0x00010000030b7824 */ /* 0x024fe200078e00ff */
[----:B------:R-:W-:Y:S01]  /*b230*/  ISETP.GT.AND P2, PT, R0, 0x9, P0 ;  /* 0x000000090000780c */ /* 0x000fe20000744270 */
[----:B------:R-:W-:Y:S02]  /*b240*/  BSSY B1, `(.L_x_296) ;  /* 0x0000007000017945 */ /* 0x000fe40003800000 */
[----:B------:R-:W-:-:S04]  /*b250*/  FMUL R11, R11, R16 ;  /* 0x000000100b0b7220 */ /* 0x000fc80000400000 */
[----:B------:R-:W-:-:S05]  /*b260*/  FFMA R11, R28, R2, R11 ;  /* 0x000000021c0b7223 */ /* 0x000fca000000000b */
[----:B------:R-:W-:-:S05]  /*b270*/  F2FP.BF16.F32.PACK_AB R11, RZ, R11 ;  /* 0x0000000bff0b723e */ /* 0x000fca00000010ff */
[----:B------:R2:W-:Y:S01]  /*b280*/  @P3 STG.E.U16 desc[UR36][R8.64+0x10], R11 ;  /* 0x0000100b08003986 */ /* 0x0005e2000c101524 */
[----:B------:R-:W-:Y:S05]  /*b290*/  @!P2 BRA `(.L_x_297) ;  /* 0x000000000004a947 */ /* 0x000fea0003800000 */
[----:B------:R0:W5:Y:S02]  /*b2a0*/  LDG.E.LTC128B.U16 R3, desc[UR36][R6.64+0x12] ;  /* 0x0000122406037981 */ /* 0x000164000c1e1520 */
.L_x_297:
[----:B------:R-:W-:Y:S05]  /*b2b0*/  BSYNC B1 ;  /* 0x0000000000017941 */ /* 0x000fea0003800000 */
.L_x_296:
[----:B--2--5:R-:W-:Y:S01]  /*b2c0*/  SHF.L.U32 R11, R3, 0x10, RZ ;  /* 0x00000010030b7819 */ /* 0x024fe200000006ff */
[----:B------:R-:W-:Y:S01]  /*b2d0*/  BSSY B1, `(.L_x_298) ;  /* 0x0000008000017945 */ /* 0x000fe20003800000 */
[----:B------:R-:W-:-:S03]  /*b2e0*/  ISETP.GT.AND P4, PT, R0, 0x8, P1 ;  /* 0x000000080000780c */ /* 0x000fc60000f84270 */
[----:B------:R-:W-:-:S04]  /*b2f0*/  FMUL R10, R11, R16 ;  /* 0x000000100b0a7220 */ /* 0x000fc80000400000 */
[----:B------:R-:W-:-:S05]  /*b300*/  FFMA R10, R29, R2, R10 ;  /* 0x000000021d0a7223 */ /* 0x000fca000000000a */
[----:B------:R-:W-:-:S05]  /*b310*/  F2FP.BF16.F32.PACK_AB R10, RZ, R10 ;  /* 0x0000000aff0a723e */ /* 0x000fca00000010ff */
[----:B------:R2:W-:Y:S01]  /*b320*/  @P2 STG.E.U16 desc[UR36][R8.64+0x12], R10 ;  /* 0x0000120a08002986 */ /* 0x0005e2000c101524 */
[----:B------:R-:W-:Y:S05]  /*b330*/  @!P4 BRA `(.L_x_299) ;  /* 0x000000000004c947 */ /* 0x000fea0003800000 */
[----:B------:R0:W5:Y:S02]  /*b340*/  LDG.E.LTC128B.U16 R3, desc[UR36][R12.64+0x10] ;  /* 0x000010240c037981 */ /* 0x000164000c1e1520 */
.L_x_299:
[----:B------:R-:W-:Y:S05]  /*b350*/  BSYNC B1 ;  /* 0x0000000000017941 */ /* 0x000fea0003800000 */
.L_x_298:
[----:B-----5:R-:W-:Y:S01]  /*b360*/  IMAD.U32 R11, R3, 0x10000, RZ ;  /* 0x00010000030b7824 */ /* 0x020fe200078e00ff */
[----:B--2---:R-:W-:Y:S01]  /*b370*/  IADD3 R10, P3, R160, R8, RZ ;  /* 0x00000008a00a7210 */ /* 0x004fe20007f7e0ff */
[----:B------:R-:W-:Y:S01]  /*b380*/  BSSY B1, `(.L_x_300) ;  /* 0x0000009000017945 */ /* 0x000fe20003800000 */
[----:B------:R-:W-:Y:S01]  /*b390*/  ISETP.GT.AND P2, PT, R0, 0x9, P1 ;  /* 0x000000090000780c */ /* 0x000fe20000f44270 */
[----:B------:R-:W-:-:S04]  /*b3a0*/  FMUL R11, R11, R16 ;  /* 0x000000100b0b7220 */ /* 0x000fc80000400000 */
[----:B------:R-:W-:-:S05]  /*b3b0*/  FFMA R11, R30, R2, R11 ;  /* 0x000000021e0b7223 */ /* 0x000fca000000000b */
[----:B------:R-:W-:Y:S01]  /*b3c0*/  F2FP.BF16.F32.PACK_AB R14, RZ, R11 ;  /* 0x0000000bff0e723e */ /* 0x000fe200000010ff */
[----:B------:R-:W-:-:S05]  /*b3d0*/  IMAD.X R11, R158, 0x1, R9, P3 ;  /* 0x000000019e0b7824 */ /* 0x000fca00018e0609 */
[----:B------:R2:W-:Y:S01]  /*b3e0*/  @P4 STG.E.U16 desc[UR36][R10.64+0x10], R14 ;  /* 0x0000100e0a004986 */ /* 0x0005e2000c101524 */
[----:B------:R-:W-:Y:S05]  /*b3f0*/  @!P2 BRA `(.L_x_301) ;  /* 0x000000000004a947 */ /* 0x000fea0003800000 */
[----:B------:R0:W5:Y:S02]  /*b400*/  LDG.E.LTC128B.U16 R3, desc[UR36][R12.64+0x12] ;  /* 0x000012240c037981 */ /* 0x000164000c1e1520 */
.L_x_301:
[----:B------:R-:W-:Y:S05]  /*b410*/  BSYNC B1 ;  /* 0x0000000000017941 */ /* 0x000fea0003800000 */
.L_x_300:
[----:B--2--5:R-:W-:Y:S01]  /*b420*/  IMAD.U32 R11, R3, 0x10000, RZ ;  /* 0x00010000030b7824 */ /* 0x024fe200078e00ff */
[----:B------:R-:W-:Y:S01]  /*b430*/  IADD3 R160, P4, P5, R160, R4, R161 ;  /* 0x00000004a0a07210 */ /* 0x000fe20007d9e0a1 */
[----:B------:R-:W-:Y:S01]  /*b440*/  BSSY B1, `(.L_x_302) ;  /* 0x0000009000017945 */ /* 0x000fe20003800000 */
[----:B------:R-:W-:Y:S01]  /*b450*/  ISETP.GT.AND P3, PT, R0, 0x10, P0 ;  /* 0x000000100000780c */ /* 0x000fe20000764270 */
[----:B------:R-:W-:Y:S01]  /*b460*/  FMUL R10, R11, R16 ;  /* 0x000000100b0a7220 */ /* 0x000fe20000400000 */
[----:B------:R-:W-:-:S03]  /*b470*/  IADD3.X R161, R158, R5, R165, P4, P5 ;  /* 0x000000059ea17210 */ /* 0x000fc600027ea4a5 */
[----:B------:R-:W-:-:S05]  /*b480*/  FFMA R10, R31, R2, R10 ;  /* 0x000000021f0a7223 */ /* 0x000fca000000000a */
[----:B------:R-:W-:-:S05]  /*b490*/  F2FP.BF16.F32.PACK_AB R10, RZ, R10 ;  /* 0x0000000aff0a723e */ /* 0x000fca00000010ff */
[----:B------:R2:W-:Y:S01]  /*b4a0*/  @P2 STG.E.U16 desc[UR36][R160.64+0x12], R10 ;  /* 0x0000120aa0002986 */ /* 0x0005e2000c101524 */
[----:B------:R-:W-:Y:S05]  /*b4b0*/  @!P3 BRA `(.L_x_303) ;  /* 0x000000000004b947 */ /* 0x000fea0003800000 */
[----:B------:R0:W5:Y:S02]  /*b4c0*/  LDG.E.LTC128B.U16 R3, desc[UR36][R6.64+0x20] ;  /* 0x0000202406037981 */ /* 0x000164000c1e1520 */
.L_x_303:
[----:B------:R-:W-:Y:S05]  /*b4d0*/  BSYNC B1 ;  /* 0x0000000000017941 */ /* 0x000fea0003800000 */
.L_x_302:
[----:B-----5:R-:W-:Y:S01]  /*b4e0*/  IMAD.U32 R5, R3, 0x10000, RZ ;  /* 0x0001000003057824 */ /* 0x020fe200078e00ff */
        /* <DEDUP_REMOVED lines=8> */
.L_x_305:
[----:B------:R-:W-:Y:S05]  /*b570*/  BSYNC B1 ;  /* 0x0000000000017941 */ /* 0x000fea0003800000 */
.L_x_304:
[----:B0----5:R-:W-:Y:S01]  /*b580*/  IMAD.U32 R5, R3, 0x10000, RZ ;  /* 0x0001000003057824 */ /* 0x021fe200078e00ff */
        /* <DEDUP_REMOVED lines=8> */
.L_x_307:
[----:B------:R-:W-:Y:S05]  /*b610*/  BSYNC B1 ;  /* 0x0000000000017941 */ /* 0x000fea0003800000 */
.L_x_306:
[----:B-----5:R-:W-:Y:S01]  /*b620*/  SHF.L.U32 R5, R3, 0x10, RZ ;  /* 0x0000001003057819 */ /* 0x020fe200000006ff */
[----:B0-----:R-:W-:Y:S01]  /*b630*/  @P3 IMAD.MOV.U32 R4, RZ, RZ, R160 ;  /* 0x000000ffff043224 */ /* 0x001fe200078e00a0 */
[----:B------:R-:W-:Y:S01]  /*b640*/  ISETP.GT.AND P2, PT, R0, 0x11, P1 ;  /* 0x000000110000780c */ /* 0x000fe20000f44270 */
[----:B------:R-:W-:Y:S02]  /*b650*/  BSSY B1, `(.L_x_308) ;  /* 0x0000009000017945 */ /* 0x000fe40003800000 */
[----:B------:R-:W-:-:S04]  /*b660*/  FMUL R5, R5, R16 ;  /* 0x0000001005057220 */ /* 0x000fc80000400000 */
[----:B------:R-:W-:-:S05]  /*b670*/  FFMA R5, R34, R2, R5 ;  /* 0x0000000222057223 */ /* 0x000fca0000000005 */
[----:B------:R-:W-:-:S04]  /*b680*/  F2FP.BF16.F32.PACK_AB R5, RZ, R5 ;  /* 0x00000005ff05723e */ /* 0x000fc800000010ff */
[----:B--2---:R-:W-:Y:S01]  /*b690*/  PRMT R10, R5, 0x7610, R10 ;  /* 0x00007610050a7816 */ /* 0x004fe2000000000a */
[----:B------:R-:W-:-:S05]  /*b6a0*/  @P3 IMAD.MOV.U32 R5, RZ, RZ, R161 ;  /* 0x000000ffff053224 */ /* 0x000fca00078e00a1 */
[----:B------:R0:W-:Y:S01]  /*b6b0*/  @P3 STG.E.U16 desc[UR36][R4.64+0x20], R10 ;  /* 0x0000200a04003986 */ /* 0x0001e2000c101524 */
[----:B------:R-:W-:Y:S05]  /*b6c0*/  @!P2 BRA `(.L_x_309) ;  /* 0x000000000004a947 */ /* 0x000fea0003800000 */
[----:B------:R2:W5:Y:S02]  /*b6d0*/  LDG.E.LTC128B.U16 R3, desc[UR36][R12.64+0x22] ;  /* 0x000022240c037981 */ /* 0x000564000c1e1520 */
.L_x_309:
[----:B------:R-:W-:Y:S05]  /*b6e0*/  BSYNC B1 ;  /* 0x0000000000017941 */ /* 0x000fea0003800000 */
.L_x_308:
[----:B0----5:R-:W-:Y:S01]  /*b6f0*/  IMAD.U32 R5, R3, 0x10000, RZ ;  /* 0x0001000003057824 */ /* 0x021fe200078e00ff */
[----:B------:R-:W-:Y:S01]  /*b700*/  ISETP.GT.AND P3, PT, R0, 0x18, P0 ;  /* 0x000000180000780c */ /* 0x000fe20000764270 */
[----:B------:R-:W-:Y:S02]  /*b710*/  BSSY B1, `(.L_x_310) ;  /* 0x000000a000017945 */ /* 0x000fe40003800000 */
[----:B------:R-:W-:Y:S01]  /*b720*/  FMUL R4, R5, R16 ;  /* 0x0000001005047220 */ /* 0x000fe20000400000 */
[----:B------:R-:W-:-:S03]  /*b730*/  @P2 IMAD.MOV.U32 R5, RZ, RZ, R161 ;  /* 0x000000ffff052224 */ /* 0x000fc600078e00a1 */
[----:B------:R-:W-:-:S05]  /*b740*/  FFMA R4, R35, R2, R4 ;  /* 0x0000000223047223 */ /* 0x000fca0000000004 */
[----:B------:R-:W-:-:S04]  /*b750*/  F2FP.BF16.F32.PACK_AB R4, RZ, R4 ;  /* 0x00000004ff04723e */ /* 0x000fc800000010ff */
[----:B------:R-:W-:Y:S01]  /*b760*/  PRMT R10, R4, 0x7610, R10 ;  /* 0x00007610040a7816 */ /* 0x000fe2000000000a */
[----:B------:R-:W-:-:S05]  /*b770*/  @P2 IMAD.MOV.U32 R4, RZ, RZ, R160 ;  /* 0x000000ffff042224 */ /* 0x000fca00078e00a0 */
[----:B------:R0:W-:Y:S01]  /*b780*/  @P2 STG.E.U16 desc[UR36][R4.64+0x22], R10 ;  /* 0x0000220a04002986 */ /* 0x0001e2000c101524 */
[----:B------:R-:W-:Y:S05]  /*b790*/  @!P3 BRA `(.L_x_311) ;  /* 0x000000000004b947 */ /* 0x000fea0003800000 */
[----:B------:R0:W5:Y:S02]  /*b7a0*/  LDG.E.LTC128B.U16 R3, desc[UR36][R6.64+0x30] ;  /* 0x0000302406037981 */ /* 0x000164000c1e1520 */
.L_x_311:
[----:B------:R-:W-:Y:S05]  /*b7b0*/  BSYNC B1 ;  /* 0x0000000000017941 */ /* 0x000fea0003800000 */
.L_x_310:
[----:B0----5:R-:W-:Y:S01]  /*b7c0*/  SHF.L.U32 R5, R3, 0x10, RZ ;  /* 0x0000001003057819 */ /* 0x021fe200000006ff */
        /* <DEDUP_REMOVED lines=8> */
.L_x_313:
[----:B------:R-:W-:Y:S05]  /*b850*/  BSYNC B1 ;  /* 0x0000000000017941 */ /* 0x000fea0003800000 */
.L_x_312:
        /* <DEDUP_REMOVED lines=9> */
.L_x_315:
[----:B------:R-:W-:Y:S05]  /*b8f0*/  BSYNC B1 ;  /* 0x0000000000017941 */ /* 0x000fea0003800000 */
.L_x_314:
[----:B-----5:R-:W-:Y:S01]  /*b900*/  IMAD.U32 R5, R3, 0x10000, RZ ;  /* 0x0001000003057824 */ /* 0x020fe200078e00ff */
[----:B------:R-:W-:Y:S01]  /*b910*/  ISETP.GT.AND P2, PT, R0, 0x19, P1 ;  /* 0x000000190000780c */ /* 0x000fe20000f44270 */
[----:B0-----:R-:W-:Y:S01]  /*b920*/  @P3 IMAD.MOV.U32 R4, RZ, RZ, R160 ;  /* 0x000000ffff043224 */ /* 0x001fe200078e00a0 */
[----:B------:R-:W-:Y:S01]  /*b930*/  BSSY B1, `(.L_x_316) ;  /* 0x0000009000017945 */ /* 0x000fe20003800000 */
[----:B------:R-:W-:-:S04]  /*b940*/  FMUL R5, R5, R16 ;  /* 0x0000001005057220 */ /* 0x000fc80000400000 */
[----:B------:R-:W-:-:S05]  /*b950*/  FFMA R5, R38, R2, R5 ;  /* 0x0000000226057223 */ /* 0x000fca0000000005 */
[----:B------:R-:W-:-:S04]  /*b960*/  F2FP.BF16.F32.PACK_AB R5, RZ, R5 ;  /* 0x00000005ff05723e */ /* 0x000fc800000010ff */
[----:B------:R-:W-:Y:S01]  /*b970*/  PRMT R10, R5, 0x7610, R10 ;  /* 0x00007610050a7816 */ /* 0x000fe2000000000a */
[----:B------:R-:W-:-:S05]  /*b980*/  @P3 IMAD.MOV.U32 R5, RZ, RZ, R161 ;  /* 0x000000ffff053224 */ /* 0x000fca00078e00a1 */
[----:B------:R0:W-:Y:S01]  /*b990*/  @P3 STG.E.U16 desc[UR36][R4.64+0x30], R10 ;  /* 0x0000300a04003986 */ /* 0x0001e2000c101524 */
[----:B------:R-:W-:Y:S05]  /*b9a0*/  @!P2 BRA `(.L_x_317) ;  /* 0x000000000004a947 */ /* 0x000fea0003800000 */
[----:B------:R0:W5:Y:S02]  /*b9b0*/  LDG.E.LTC128B.U16 R3, desc[UR36][R12.64+0x32] ;  /* 0x000032240c037981 */ /* 0x000164000c1e1520 */
.L_x_317:
[----:B------:R-:W-:Y:S05]  /*b9c0*/  BSYNC B1 ;  /* 0x0000000000017941 */ /* 0x000fea0003800000 */
.L_x_316:
[----:B0----5:R-:W-:Y:S01]  /*b9d0*/  IMAD.U32 R5, R3, 0x10000, RZ ;  /* 0x0001000003057824 */ /* 0x021fe200078e00ff */
[----:B------:R-:W-:Y:S01]  /*b9e0*/  ISETP.GT.AND P3, PT, R0, 0x20, P0 ;  /* 0x000000200000780c */ /* 0x000fe20000764270 */
[----:B------:R-:W-:Y:S02]  /*b9f0*/  BSSY B1, `(.L_x_318) ;  /* 0x000000a000017945 */ /* 0x000fe40003800000 */
[----:B------:R-:W-:Y:S01]  /*ba00*/  FMUL R4, R5, R16 ;  /* 0x0000001005047220 */ /* 0x000fe20000400000 */
[----:B------:R-:W-:-:S03]  /*ba10*/  @P2 IMAD.MOV.U32 R5, RZ, RZ, R161 ;  /* 0x000000ffff052224 */ /* 0x000fc600078e00a1 */
[----:B------:R-:W-:-:S05]  /*ba20*/  FFMA R4, R39, R2, R4 ;  /* 0x0000000227047223 */ /* 0x000fca0000000004 */
[----:B------:R-:W-:-:S04]  /*ba30*/  F2FP.BF16.F32.PACK_AB R4, RZ, R4 ;  /* 0x00000004ff04723e */ /* 0x000fc800000010ff */
[----:B------:R-:W-:Y:S02]  /*ba40*/  PRMT R10, R4, 0x7610, R10 ;  /* 0x00007610040a7816 */ /* 0x000fe4000000000a */
[----:B------:R-:W-:-:S05]  /*ba50*/  @P2 MOV R4, R160 ;  /* 0x000000a000042202 */ /* 0x000fca0000000f00 */
[----:B------:R0:W-:Y:S01]  /*ba60*/  @P2 STG.E.U16 desc[UR36][R4.64+0x32], R10 ;  /* 0x0000320a04002986 */ /* 0x0001e2000c101524 */
[----:B------:R-:W-:Y:S05]  /*ba70*/  @!P3 BRA `(.L_x_319) ;  /* 0x000000000004b947 */ /* 0x000fea0003800000 */
[----:B------:R0:W5:Y:S02]  /*ba80*/  LDG.E.LTC128B.U16 R3, desc[UR36][R6.64+0x40] ;  /* 0x0000402406037981 */ /* 0x000164000c1e1520 */
.L_x_319:
[----:B------:R-:W-:Y:S05]  /*ba90*/  BSYNC B1 ;  /* 0x0000000000017941 */ /* 0x000fea0003800000 */
.L_x_318:
        /* <DEDUP_REMOVED lines=9> */
.L_x_321:
[----:B------:R-:W-:Y:S05]  /*bb30*/  BSYNC B1 ;  /* 0x0000000000017941 */ /* 0x000fea0003800000 */
.L_x_320:
        /* <DEDUP_REMOVED lines=9> */
.L_x_323:
[----:B------:R-:W-:Y:S05]  /*bbd0*/  BSYNC B1 ;  /* 0x0000000000017941 */ /* 0x000fea0003800000 */
.L_x_322:
[----:B-----5:R-:W-:Y:S01]  /*bbe0*/  IMAD.U32 R5, R3, 0x10000, RZ ;  /* 0x0001000003057824 */ /* 0x020fe200078e00ff */
[----:B------:R-:W-:Y:S01]  /*bbf0*/  ISETP.GT.AND P2, PT, R0, 0x21, P1 ;  /* 0x000000210000780c */ /* 0x000fe20000f44270 */
[----:B0-----:R-:W-:Y:S01]  /*bc00*/  @P3 IMAD.MOV.U32 R4, RZ, RZ, R160 ;  /* 0x000000ffff043224 */ /* 0x001fe200078e00a0 */
[----:B------:R-:W-:Y:S01]  /*bc10*/  BSSY B1, `(.L_x_324) ;  /* 0x0000009000017945 */ /* 0x000fe20003800000 */
[----:B------:R-:W-:-:S04]  /*bc20*/  FMUL R5, R5, R16 ;  /* 0x0000001005057220 */ /* 0x000fc80000400000 */
[----:B------:R-:W-:-:S05]  /*bc30*/  FFMA R5, R42, R2, R5 ;  /* 0x000000022a057223 */ /* 0x000fca0000000005 */
[----:B------:R-:W-:-:S04]  /*bc40*/  F2FP.BF16.F32.PACK_AB R5, RZ, R5 ;  /* 0x00000005ff05723e */ /* 0x000fc800000010ff */
[----:B------:R-:W-:Y:S02]  /*bc50*/  PRMT R10, R5, 0x7610, R10 ;  /* 0x00007610050a7816 */ /* 0x000fe4000000000a */
[----:B------:R-:W-:-:S05]  /*bc60*/  @P3 MOV R5, R161 ;  /* 0x000000a100053202 */ /* 0x000fca0000000f00 */
[----:B------:R0:W-:Y:S01]  /*bc70*/  @P3 STG.E.U16 desc[UR36][R4.64+0x40], R10 ;  /* 0x0000400a04003986 */ /* 0x0001e2000c101524 */
[----:B------:R-:W-:Y:S05]  /*bc80*/  @!P2 BRA `(.L_x_325) ;  /* 0x000000000004a947 */ /* 0x000fea0003800000 */
[----:B------:R0:W5:Y:S02]  /*bc90*/  LDG.E.LTC128B.U16 R3, desc[UR36][R12.64+0x42] ;  /* 0x000042240c037981 */ /* 0x000164000c1e1520 */
.L_x_325:
[----:B------:R-:W-:Y:S05]  /*bca0*/  BSYNC B1 ;  /* 0x0000000000017941 */ /* 0x000fea0003800000 */
.L_x_324:
        /* <DEDUP_REMOVED lines=12> */
.L_x_327:
[----:B------:R-:W-:Y:S05]  /*bd70*/  BSYNC B1 ;  /* 0x0000000000017941 */ /* 0x000fea0003800000 */
.L_x_326:
        /* <DEDUP_REMOVED lines=9> */
.L_x_329:
[----:B------:R-:W-:Y:S05]  /*be10*/  BSYNC B1 ;  /* 0x0000000000017941 */ /* 0x000fea0003800000 */
.L_x_328:
        /* <DEDUP_REMOVED lines=9> */
.L_x_331:
[----:B------:R-:W-:Y:S05]  /*beb0*/  BSYNC B1 ;  /* 0x0000000000017941 */ /* 0x000fea0003800000 */
.L_x_330:
[----:B-----5:R-:W-:Y:S01]  /*bec0*/  SHF.L.U32 R5, R3, 0x10, RZ ;  /* 0x0000001003057819 */ /* 0x020fe200000006ff */
[----:B0-----:R-:W-:Y:S01]  /*bed0*/  @P3 IMAD.MOV.U32 R4, RZ, RZ, R160 ;  /* 0x000000ffff043224 */ /* 0x001fe200078e00a0 */
[----:B------:R-:W-:Y:S01]  /*bee0*/  ISETP.GT.AND P2, PT, R0, 0x29, P1 ;  /* 0x000000290000780c */ /* 0x000fe20000f44270 */
[----:B------:R-:W-:Y:S02]  /*bef0*/  BSSY B1, `(.L_x_332) ;  /* 0x0000009000017945 */ /* 0x000fe40003800000 */
        /* <DEDUP_REMOVED lines=8> */
.L_x_333:
[----:B------:R-:W-:Y:S05]  /*bf80*/  BSYNC B1 ;  /* 0x0000000000017941 */ /* 0x000fea0003800000 */
.L_x_332:
        /* <DEDUP_REMOVED lines=12> */
.L_x_335:
[----:B------:R-:W-:Y:S05]  /*c050*/  BSYNC B1 ;  /* 0x0000000000017941 */ /* 0x000fea0003800000 */
.L_x_334:
        /* <DEDUP_REMOVED lines=9> */
.L_x_337:
[----:B------:R-:W-:Y:S05]  /*c0f0*/  BSYNC B1 ;  /* 0x0000000000017941 */ /* 0x000fea0003800000 */
.L_x_336:
        /* <DEDUP_REMOVED lines=9> */
.L_x_339:
[----:B------:R-:W-:Y:S05]  /*c190*/  BSYNC B1 ;  /* 0x0000000000017941 */ /* 0x000fea0003800000 */
.L_x_338:
        /* <DEDUP_REMOVED lines=12> */
.L_x_341:
[----:B------:R-:W-:Y:S05]  /*c260*/  BSYNC B1 ;  /* 0x0000000000017941 */ /* 0x000fea0003800000 */
.L_x_340:
        /* <DEDUP_REMOVED lines=12> */
.L_x_343:
[----:B------:R-:W-:Y:S05]  /*c330*/  BSYNC B1 ;  /* 0x0000000000017941 */ /* 0x000fea0003800000 */
.L_x_342:
        /* <DEDUP_REMOVED lines=9> */
.L_x_345:
[----:B------:R-:W-:Y:S05]  /*c3d0*/  BSYNC B1 ;  /* 0x0000000000017941 */ /* 0x000fea0003800000 */
.L_x_344:
        /* <DEDUP_REMOVED lines=9> */
.L_x_347:
[----:B------:R-:W-:Y:S05]  /*c470*/  BSYNC B1 ;  /* 0x0000000000017941 */ /* 0x000fea0003800000 */
.L_x_346:
        /* <DEDUP_REMOVED lines=12> */
.L_x_349:
[----:B------:R-:W-:Y:S05]  /*c540*/  BSYNC B1 ;  /* 0x0000000000017941 */ /* 0x000fea0003800000 */
.L_x_348:
        /* <DEDUP_REMOVED lines=12> */
.L_x_351:
[----:B------:R-:W-:Y:S05]  /*c610*/  BSYNC B1 ;  /* 0x0000000000017941 */ /* 0x000fea0003800000 */
.L_x_350:
        /* <DEDUP_REMOVED lines=9> */
.L_x_353:
[----:B------:R-:W-:Y:S05]  /*c6b0*/  BSYNC B1 ;  /* 0x0000000000017941 */ /* 0x000fea0003800000 */
.L_x_352:
        /* <DEDUP_REMOVED lines=9> */
.L_x_355:
[----:B------:R-:W-:Y:S05]  /*c750*/  BSYNC B1 ;  /* 0x0000000000017941 */ /* 0x000fea0003800000 */
.L_x_354:
        /* <DEDUP_REMOVED lines=12> */
.L_x_357:
[----:B------:R-:W-:Y:S05]  /*c820*/  BSYNC B1 ;  /* 0x0000000000017941 */ /* 0x000fea0003800000 */
.L_x_356:
        /* <DEDUP_REMOVED lines=12> */
.L_x_359:
[----:B------:R-:W-:Y:S05]  /*c8f0*/  BSYNC B1 ;  /* 0x0000000000017941 */ /* 0x000fea0003800000 */
.L_x_358:
        /* <DEDUP_REMOVED lines=9> */
.L_x_361:
[----:B------:R-:W-:Y:S05]  /*c990*/  BSYNC B1 ;  /* 0x0000000000017941 */ /* 0x000fea0003800000 */
.L_x_360:
        /* <DEDUP_REMOVED lines=9> */
.L_x_363:
[----:B------:R-:W-:Y:S05]  /*ca30*/  BSYNC B1 ;  /* 0x0000000000017941 */ /* 0x000fea0003800000 */
.L_x_362:
        /* <DEDUP_REMOVED lines=12> */
.L_x_365:
[----:B------:R-:W-:Y:S05]  /*cb00*/  BSYNC B1 ;  /* 0x0000000000017941 */ /* 0x000fea0003800000 */
.L_x_364:
        /* <DEDUP_REMOVED lines=12> */
.L_x_367:
[----:B------:R-:W-:Y:S05]  /*cbd0*/  BSYNC B1 ;  /* 0x0000000000017941 */ /* 0x000fea0003800000 */
.L_x_366:
        /* <DEDUP_REMOVED lines=9> */
.L_x_369:
[----:B------:R-:W-:Y:S05]  /*cc70*/  BSYNC B1 ;  /* 0x0000000000017941 */ /* 0x000fea0003800000 */
.L_x_368:
        /* <DEDUP_REMOVED lines=9> */
.L_x_371:
[----:B------:R-:W-:Y:S05]  /*cd10*/  BSYNC B1 ;  /* 0x0000000000017941 */ /* 0x000fea0003800000 */
.L_x_370:
        /* <DEDUP_REMOVED lines=12> */
.L_x_373:
[----:B------:R-:W-:Y:S05]  /*cde0*/  BSYNC B1 ;  /* 0x0000000000017941 */ /* 0x000fea0003800000 */
.L_x_372:
        /* <DEDUP_REMOVED lines=12> */
.L_x_375:
[----:B------:R-:W-:Y:S05]  /*ceb0*/  BSYNC B1 ;  /* 0x0000000000017941 */ /* 0x000fea0003800000 */
.L_x_374:
        /* <DEDUP_REMOVED lines=9> */
.L_x_377:
[----:B------:R-:W-:Y:S05]  /*cf50*/  BSYNC B1 ;  /* 0x0000000000017941 */ /* 0x000fea0003800000 */
.L_x_376:
        /* <DEDUP_REMOVED lines=9> */
.L_x_379:
[----:B------:R-:W-:Y:S05]  /*cff0*/  BSYNC B1 ;  /* 0x0000000000017941 */ /* 0x000fea0003800000 */
.L_x_378:
        /* <DEDUP_REMOVED lines=12> */
.L_x_381:
[----:B------:R-:W-:Y:S05]  /*d0c0*/  BSYNC B1 ;  /* 0x0000000000017941 */ /* 0x000fea0003800000 */
.L_x_380:
        /* <DEDUP_REMOVED lines=12> */
.L_x_383:
[----:B------:R-:W-:Y:S05]  /*d190*/  BSYNC B1 ;  /* 0x0000000000017941 */ /* 0x000fea0003800000 */
.L_x_382:
        /* <DEDUP_REMOVED lines=9> */
.L_x_385:
[----:B------:R-:W-:Y:S05]  /*d230*/  BSYNC B1 ;  /* 0x0000000000017941 */ /* 0x000fea0003800000 */
.L_x_384:
        /* <DEDUP_REMOVED lines=9> */
.L_x_387:
[----:B------:R-:W-:Y:S05]  /*d2d0*/  BSYNC B1 ;  /* 0x0000000000017941 */ /* 0x000fea0003800000 */
.L_x_386:
        /* <DEDUP_REMOVED lines=12> */
.L_x_389:
[----:B------:R-:W-:Y:S05]  /*d3a0*/  BSYNC B1 ;  /* 0x0000000000017941 */ /* 0x000fea0003800000 */
.L_x_388:
        /* <DEDUP_REMOVED lines=12> */
.L_x_391:
[----:B------:R-:W-:Y:S05]  /*d470*/  BSYNC B1 ;  /* 0x0000000000017941 */ /* 0x000fea0003800000 */
.L_x_390:
        /* <DEDUP_REMOVED lines=9> */
.L_x_393:
[----:B------:R-:W-:Y:S05]  /*d510*/  BSYNC B1 ;  /* 0x0000000000017941 */ /* 0x000fea0003800000 */
.L_x_392:
        /* <DEDUP_REMOVED lines=9> */
.L_x_395:
[----:B------:R-:W-:Y:S05]  /*d5b0*/  BSYNC B1 ;  /* 0x0000000000017941 */ /* 0x000fea0003800000 */
.L_x_394:
        /* <DEDUP_REMOVED lines=12> */
.L_x_397:
[----:B------:R-:W-:Y:S05]  /*d680*/  BSYNC B1 ;  /* 0x0000000000017941 */ /* 0x000fea0003800000 */
.L_x_396:
        /* <DEDUP_REMOVED lines=12> */
.L_x_399:
[----:B------:R-:W-:Y:S05]  /*d750*/  BSYNC B1 ;  /* 0x0000000000017941 */ /* 0x000fea0003800000 */
.L_x_398:
        /* <DEDUP_REMOVED lines=9> */
.L_x_401:
[----:B------:R-:W-:Y:S05]  /*d7f0*/  BSYNC B1 ;  /* 0x0000000000017941 */ /* 0x000fea0003800000 */
.L_x_400:
        /* <DEDUP_REMOVED lines=9> */
.L_x_403:
[----:B------:R-:W-:Y:S05]  /*d890*/  BSYNC B1 ;  /* 0x0000000000017941 */ /* 0x000fea0003800000 */
.L_x_402:
        /* <DEDUP_REMOVED lines=12> */
.L_x_405:
[----:B------:R-:W-:Y:S05]  /*d960*/  BSYNC B1 ;  /* 0x0000000000017941 */ /* 0x000fea0003800000 */
.L_x_404:
        /* <DEDUP_REMOVED lines=12> */
.L_x_407:
[----:B------:R-:W-:Y:S05]  /*da30*/  BSYNC B1 ;  /* 0x0000000000017941 */ /* 0x000fea0003800000 */
.L_x_406:
        /* <DEDUP_REMOVED lines=9> */
.L_x_409:
[----:B------:R-:W-:Y:S05]  /*dad0*/  BSYNC B1 ;  /* 0x0000000000017941 */ /* 0x000fea0003800000 */
.L_x_408:
        /* <DEDUP_REMOVED lines=9> */
.L_x_411:
[----:B------:R-:W-:Y:S05]  /*db70*/  BSYNC B1 ;  /* 0x0000000000017941 */ /* 0x000fea0003800000 */
.L_x_410:
        /* <DEDUP_REMOVED lines=12> */
.L_x_413:
[----:B------:R-:W-:Y:S05]  /*dc40*/  BSYNC B1 ;  /* 0x0000000000017941 */ /* 0x000fea0003800000 */
.L_x_412:
        /* <DEDUP_REMOVED lines=12> */
.L_x_415:
[----:B------:R-:W-:Y:S05]  /*dd10*/  BSYNC B1 ;  /* 0x0000000000017941 */ /* 0x000fea0003800000 */
.L_x_414:
        /* <DEDUP_REMOVED lines=9> */
.L_x_417:
[----:B------:R-:W-:Y:S05]  /*ddb0*/  BSYNC B1 ;  /* 0x0000000000017941 */ /* 0x000fea0003800000 */
.L_x_416:
        /* <DEDUP_REMOVED lines=9> */
.L_x_419:
[----:B------:R-:W-:Y:S05]  /*de50*/  BSYNC B1 ;  /* 0x0000000000017941 */ /* 0x000fea0003800000 */
.L_x_418:
        /* <DEDUP_REMOVED lines=12> */
.L_x_421:
[----:B------:R-:W-:Y:S05]  /*df20*/  BSYNC B1 ;  /* 0x0000000000017941 */ /* 0x000fea0003800000 */
.L_x_420:
        /* <DEDUP_REMOVED lines=12> */
.L_x_423:
[----:B------:R-:W-:Y:S05]  /*dff0*/  BSYNC B1 ;  /* 0x0000000000017941 */ /* 0x000fea0003800000 */
.L_x_422:
        /* <DEDUP_REMOVED lines=9> */
.L_x_425:
[----:B------:R-:W-:Y:S05]  /*e090*/  BSYNC B1 ;  /* 0x0000000000017941 */ /* 0x000fea0003800000 */
.L_x_424:
        /* <DEDUP_REMOVED lines=9> */
.L_x_427:
[----:B------:R-:W-:Y:S05]  /*e130*/  BSYNC B1 ;  /* 0x0000000000017941 */ /* 0x000fea0003800000 */
.L_x_426:
        /* <DEDUP_REMOVED lines=12> */
.L_x_429:
[----:B------:R-:W-:Y:S05]  /*e200*/  BSYNC B1 ;  /* 0x0000000000017941 */ /* 0x000fea0003800000 */
.L_x_428:
        /* <DEDUP_REMOVED lines=12> */
.L_x_431:
[----:B------:R-:W-:Y:S05]  /*e2d0*/  BSYNC B1 ;  /* 0x0000000000017941 */ /* 0x000fea0003800000 */
.L_x_430:
        /* <DEDUP_REMOVED lines=9> */
.L_x_433:
[----:B------:R-:W-:Y:S05]  /*e370*/  BSYNC B1 ;  /* 0x0000000000017941 */ /* 0x000fea0003800000 */
.L_x_432:
        /* <DEDUP_REMOVED lines=9> */
.L_x_435:
[----:B------:R-:W-:Y:S05]  /*e410*/  BSYNC B1 ;  /* 0x0000000000017941 */ /* 0x000fea0003800000 */
.L_x_434:
        /* <DEDUP_REMOVED lines=12> */
.L_x_437:
[----:B------:R-:W-:Y:S05]  /*e4e0*/  BSYNC B1 ;  /* 0x0000000000017941 */ /* 0x000fea0003800000 */
.L_x_436:
        /* <DEDUP_REMOVED lines=12> */
.L_x_439:
[----:B------:R-:W-:Y:S05]  /*e5b0*/  BSYNC B1 ;  /* 0x0000000000017941 */ /* 0x000fea0003800000 */
.L_x_438:
        /* <DEDUP_REMOVED lines=9> */
.L_x_441:
[----:B------:R-:W-:Y:S05]  /*e650*/  BSYNC B1 ;  /* 0x0000000000017941 */ /* 0x000fea0003800000 */
.L_x_440:
        /* <DEDUP_REMOVED lines=9> */
.L_x_443:
[----:B------:R-:W-:Y:S05]  /*e6f0*/  BSYNC B1 ;  /* 0x0000000000017941 */ /* 0x000fea0003800000 */
.L_x_442:
        /* <DEDUP_REMOVED lines=12> */
.L_x_445:
[----:B------:R-:W-:Y:S05]  /*e7c0*/  BSYNC B1 ;  /* 0x0000000000017941 */ /* 0x000fea0003800000 */
.L_x_444:
        /* <DEDUP_REMOVED lines=12> */
.L_x_447:
[----:B------:R-:W-:Y:S05]  /*e890*/  BSYNC B1 ;  /* 0x0000000000017941 */ /* 0x000fea0003800000 */
.L_x_446:
        /* <DEDUP_REMOVED lines=9> */
.L_x_449:
[----:B------:R-:W-:Y:S05]  /*e930*/  BSYNC B1 ;  /* 0x0000000000017941 */ /* 0x000fea0003800000 */
.L_x_448:
        /* <DEDUP_REMOVED lines=9> */
.L_x_451:
[----:B------:R-:W-:Y:S05]  /*e9d0*/  BSYNC B1 ;  /* 0x0000000000017941 */ /* 0x000fea0003800000 */
.L_x_450:
        /* <DEDUP_REMOVED lines=12> */
.L_x_453:
[----:B------:R-:W-:Y:S05]  /*eaa0*/  BSYNC B1 ;  /* 0x0000000000017941 */ /* 0x000fea0003800000 */
.L_x_452:
        /* <DEDUP_REMOVED lines=12> */
.L_x_455:
[----:B------:R-:W-:Y:S05]  /*eb70*/  BSYNC B1 ;  /* 0x0000000000017941 */ /* 0x000fea0003800000 */
.L_x_454:
        /* <DEDUP_REMOVED lines=9> */
.L_x_457:
[----:B------:R-:W-:Y:S05]  /*ec10*/  BSYNC B1 ;  /* 0x0000000000017941 */ /* 0x000fea0003800000 */
.L_x_456:
        /* <DEDUP_REMOVED lines=9> */
.L_x_459:
[----:B------:R-:W-:Y:S05]  /*ecb0*/  BSYNC B1 ;  /* 0x0000000000017941 */ /* 0x000fea0003800000 */
.L_x_458:
        /* <DEDUP_REMOVED lines=12> */
.L_x_461:
[----:B------:R-:W-:Y:S05]  /*ed80*/  BSYNC B1 ;  /* 0x0000000000017941 */ /* 0x000fea0003800000 */
.L_x_460:
        /* <DEDUP_REMOVED lines=12> */
.L_x_463:
[----:B------:R-:W-:Y:S05]  /*ee50*/  BSYNC B1 ;  /* 0x0000000000017941 */ /* 0x000fea0003800000 */
.L_x_462:
        /* <DEDUP_REMOVED lines=9> */
.L_x_465:
[----:B------:R-:W-:Y:S05]  /*eef0*/  BSYNC B1 ;  /* 0x0000000000017941 */ /* 0x000fea0003800000 */
.L_x_464:
        /* <DEDUP_REMOVED lines=9> */
.L_x_467:
[----:B------:R-:W-:Y:S05]  /*ef90*/  BSYNC B1 ;  /* 0x0000000000017941 */ /* 0x000fea0003800000 */
.L_x_466:
        /* <DEDUP_REMOVED lines=12> */
.L_x_469:
[----:B------:R-:W-:Y:S05]  /*f060*/  BSYNC B1 ;  /* 0x0000000000017941 */ /* 0x000fea0003800000 */
.L_x_468:
        /* <DEDUP_REMOVED lines=12> */
.L_x_471:
[----:B------:R-:W-:Y:S05]  /*f130*/  BSYNC B1 ;  /* 0x0000000000017941 */ /* 0x000fea0003800000 */
.L_x_470:
        /* <DEDUP_REMOVED lines=9> */
.L_x_473:
[----:B------:R-:W-:Y:S05]  /*f1d0*/  BSYNC B1 ;  /* 0x0000000000017941 */ /* 0x000fea0003800000 */
.L_x_472:
        /* <DEDUP_REMOVED lines=9> */
.L_x_475:
[----:B------:R-:W-:Y:S05]  /*f270*/  BSYNC B1 ;  /* 0x0000000000017941 */ /* 0x000fea0003800000 */
.L_x_474:
        /* <DEDUP_REMOVED lines=12> */
.L_x_477:
[----:B------:R-:W-:Y:S05]  /*f340*/  BSYNC B1 ;  /* 0x0000000000017941 */ /* 0x000fea0003800000 */
.L_x_476:
        /* <DEDUP_REMOVED lines=12> */
.L_x_479:
[----:B------:R-:W-:Y:S05]  /*f410*/  BSYNC B1 ;  /* 0x0000000000017941 */ /* 0x000fea0003800000 */
.L_x_478:
        /* <DEDUP_REMOVED lines=9> */
.L_x_481:
[----:B------:R-:W-:Y:S05]  /*f4b0*/  BSYNC B1 ;  /* 0x0000000000017941 */ /* 0x000fea0003800000 */
.L_x_480:
        /* <DEDUP_REMOVED lines=9> */
.L_x_483:
[----:B------:R-:W-:Y:S05]  /*f550*/  BSYNC B1 ;  /* 0x0000000000017941 */ /* 0x000fea0003800000 */
.L_x_482:
        /* <DEDUP_REMOVED lines=12> */
.L_x_485:
[----:B------:R-:W-:Y:S05]  /*f620*/  BSYNC B1 ;  /* 0x0000000000017941 */ /* 0x000fea0003800000 */
.L_x_484:
        /* <DEDUP_REMOVED lines=12> */
.L_x_487:
[----:B------:R-:W-:Y:S05]  /*f6f0*/  BSYNC B1 ;  /* 0x0000000000017941 */ /* 0x000fea0003800000 */
.L_x_486:
        /* <DEDUP_REMOVED lines=9> */
.L_x_489:
[----:B------:R-:W-:Y:S05]  /*f790*/  BSYNC B1 ;  /* 0x0000000000017941 */ /* 0x000fea0003800000 */
.L_x_488:
        /* <DEDUP_REMOVED lines=9> */
.L_x_491:
[----:B------:R-:W-:Y:S05]  /*f830*/  BSYNC B1 ;  /* 0x0000000000017941 */ /* 0x000fea0003800000 */
.L_x_490:
        /* <DEDUP_REMOVED lines=12> */
.L_x_493:
[----:B------:R-:W-:Y:S05]  /*f900*/  BSYNC B1 ;  /* 0x0000000000017941 */ /* 0x000fea0003800000 */
.L_x_492:
        /* <DEDUP_REMOVED lines=12> */
.L_x_495:
[----:B------:R-:W-:Y:S05]  /*f9d0*/  BSYNC B1 ;  /* 0x0000000000017941 */ /* 0x000fea0003800000 */
.L_x_494:
        /* <DEDUP_REMOVED lines=9> */
.L_x_497:
[----:B------:R-:W-:Y:S05]  /*fa70*/  BSYNC B1 ;  /* 0x0000000000017941 */ /* 0x000fea0003800000 */
.L_x_496:
        /* <DEDUP_REMOVED lines=9> */
.L_x_499:
[----:B------:R-:W-:Y:S05]  /*fb10*/  BSYNC B1 ;  /* 0x0000000000017941 */ /* 0x000fea0003800000 */
.L_x_498:
        /* <DEDUP_REMOVED lines=12> */
.L_x_501:
[----:B------:R-:W-:Y:S05]  /*fbe0*/  BSYNC B1 ;  /* 0x0000000000017941 */ /* 0x000fea0003800000 */
.L_x_500:
        /* <DEDUP_REMOVED lines=12> */
.L_x_503:
[----:B------:R-:W-:Y:S05]  /*fcb0*/  BSYNC B1 ;  /* 0x0000000000017941 */ /* 0x000fea0003800000 */
.L_x_502:
        /* <DEDUP_REMOVED lines=9> */
.L_x_505:
[----:B------:R-:W-:Y:S05]  /*fd50*/  BSYNC B1 ;  /* 0x0000000000017941 */ /* 0x000fea0003800000 */
.L_x_504:
        /* <DEDUP_REMOVED lines=9> */
.L_x_507:
[----:B------:R-:W-:Y:S05]  /*fdf0*/  BSYNC B1 ;  /* 0x0000000000017941 */ /* 0x000fea0003800000 */
.L_x_506:
        /* <DEDUP_REMOVED lines=12> */
.L_x_509:
[----:B------:R-:W-:Y:S05]  /*fec0*/  BSYNC B1 ;  /* 0x0000000000017941 */ /* 0x000fea0003800000 */
.L_x_508:
        /* <DEDUP_REMOVED lines=12> */
.L_x_511:
[----:B------:R-:W-:Y:S05]  /*ff90*/  BSYNC B1 ;  /* 0x0000000000017941 */ /* 0x000fea0003800000 */
.L_x_510:
        /* <DEDUP_REMOVED lines=9> */
.L_x_513:
[----:B------:R-:W-:Y:S05]  /*10030*/  BSYNC B1 ;  /* 0x0000000000017941 */ /* 0x000fea0003800000 */
.L_x_512:
        /* <DEDUP_REMOVED lines=9> */
.L_x_515:
[----:B------:R-:W-:Y:S05]  /*100d0*/  BSYNC B1 ;  /* 0x0000000000017941 */ /* 0x000fea0003800000 */
.L_x_514:
        /* <DEDUP_REMOVED lines=12> */
.L_x_517:
[----:B------:R-:W-:Y:S05]  /*101a0*/  BSYNC B1 ;  /* 0x0000000000017941 */ /* 0x000fea0003800000 */
.L_x_516:
        /* <DEDUP_REMOVED lines=12> */
.L_x_519:
[----:B------:R-:W-:Y:S05]  /*10270*/  BSYNC B1 ;  /* 0x0000000000017941 */ /* 0x000fea0003800000 */
.L_x_518:
        /* <DEDUP_REMOVED lines=9> */
.L_x_521:
[----:B------:R-:W-:Y:S05]  /*10310*/  BSYNC B1 ;  /* 0x0000000000017941 */ /* 0x000fea0003800000 */
.L_x_520:
        /* <DEDUP_REMOVED lines=9> */
.L_x_523:
[----:B------:R-:W-:Y:S05]  /*103b0*/  BSYNC B1 ;  /* 0x0000000000017941 */ /* 0x000fea0003800000 */
.L_x_522:
        /* <DEDUP_REMOVED lines=12> */
.L_x_525:
[----:B------:R-:W-:Y:S05]  /*10480*/  BSYNC B1 ;  /* 0x0000000000017941 */ /* 0x000fea0003800000 */
.L_x_524:
        /* <DEDUP_REMOVED lines=12> */
.L_x_527:
[----:B------:R-:W-:Y:S05]  /*10550*/  BSYNC B1 ;  /* 0x0000000000017941 */ /* 0x000fea0003800000 */
.L_x_526:
        /* <DEDUP_REMOVED lines=9> */
.L_x_529:
[----:B------:R-:W-:Y:S05]  /*105f0*/  BSYNC B1 ;  /* 0x0000000000017941 */ /* 0x000fea0003800000 */
.L_x_528:
        /* <DEDUP_REMOVED lines=9> */
.L_x_531:
[----:B------:R-:W-:Y:S05]  /*10690*/  BSYNC B1 ;  /* 0x0000000000017941 */ /* 0x000fea0003800000 */
.L_x_530:
        /* <DEDUP_REMOVED lines=12> */
.L_x_533:
[----:B------:R-:W-:Y:S05]  /*10760*/  BSYNC B1 ;  /* 0x0000000000017941 */ /* 0x000fea0003800000 */
.L_x_532:
        /* <DEDUP_REMOVED lines=12> */
.L_x_535:
[----:B------:R-:W-:Y:S05]  /*10830*/  BSYNC B1 ;  /* 0x0000000000017941 */ /* 0x000fea0003800000 */
.L_x_534:
        /* <DEDUP_REMOVED lines=9> */
.L_x_537:
[----:B------:R-:W-:Y:S05]  /*108d0*/  BSYNC B1 ;  /* 0x0000000000017941 */ /* 0x000fea0003800000 */
.L_x_536:
        /* <DEDUP_REMOVED lines=9> */
.L_x_539:
[----:B------:R-:W-:Y:S05]  /*10970*/  BSYNC B1 ;  /* 0x0000000000017941 */ /* 0x000fea0003800000 */
.L_x_538:
[----:B-----5:R-:W-:Y:S01]  /*10980*/  IMAD.U32 R5, R3, 0x10000, RZ ;  /* 0x0001000003057824 */ /* 0x020fe200078e00ff */
[----:B------:R-:W-:Y:S01]  /*10990*/  ISETP.GT.AND P1, PT, R0, 0xf9, P1 ;  /* 0x000000f90000780c */ /* 0x000fe20000f24270 */
[----:B0-----:R-:W-:Y:S01]  /*109a0*/  @P2 IMAD.MOV.U32 R4, RZ, RZ, R160 ;  /* 0x000000ffff042224 */ /* 0x001fe200078e00a0 */
[----:B------:R-:W-:Y:S01]  /*109b0*/  BSSY B1, `(.L_x_540) ;  /* 0x0000009000017945 */ /* 0x000fe20003800000 */
[----:B------:R-:W-:-:S04]  /*109c0*/  FMUL R5, R5, R16 ;  /* 0x0000001005057220 */ /* 0x000fc80000400000 */
[----:B------:R-:W-:-:S05]  /*109d0*/  FFMA R5, R150, R2, R5 ;  /* 0x0000000296057223 */ /* 0x000fca0000000005 */
[----:B------:R-:W-:-:S04]  /*109e0*/  F2FP.BF16.F32.PACK_AB R5, RZ, R5 ;  /* 0x00000005ff05723e */ /* 0x000fc800000010ff */
[----:B-1--4-:R-:W-:Y:S02]  /*109f0*/  PRMT R6, R5, 0x7610, R6 ;  /* 0x0000761005067816 */ /* 0x012fe40000000006 */
[----:B------:R-:W-:-:S05]  /*10a00*/  @P2 MOV R5, R161 ;  /* 0x000000a100052202 */ /* 0x000fca0000000f00 */
[----:B------:R0:W-:Y:S01]  /*10a10*/  @P2 STG.E.U16 desc[UR36][R4.64+0x1f0], R6 ;  /* 0x0001f00604002986 */ /* 0x0001e2000c101524 */
[----:B------:R-:W-:Y:S05]  /*10a20*/  @!P1 BRA `(.L_x_541) ;  /* 0x0000000000049947 */ /* 0x000fea0003800000 */
[----:B------:R1:W5:Y:S02]  /*10a30*/  LDG.E.LTC128B.U16 R3, desc[UR36][R12.64+0x1f2] ;  /* 0x0001f2240c037981 */ /* 0x000364000c1e1520 */
.L_x_541:
[----:B------:R-:W-:Y:S05]  /*10a40*/  BSYNC B1 ;  /* 0x0000000000017941 */ /* 0x000fea0003800000 */
.L_x_540:
[----:B------:R-:W-:Y:S05]  /*10a50*/  @!P1 BRA `(.L_x_542) ;  /* 0x0000005400c09947 */ /* 0x000fea0003800000 */
[----:B-----5:R-:W-:-:S04]  /*10a60*/  IMAD.U32 R3, R3, 0x10000, RZ ;  /* 0x0001000003037824 */ /* 0x020fc800078e00ff */
[----:B------:R-:W-:-:S04]  /*10a70*/  FMUL R0, R3, R16 ;  /* 0x0000001003007220 */ /* 0x000fc80000400000 */
[----:B------:R-:W-:-:S05]  /*10a80*/  FFMA R0, R151, R2, R0 ;  /* 0x0000000297007223 */ /* 0x000fca0000000000 */
[----:B------:R-:W-:-:S05]  /*10a90*/  F2FP.BF16.F32.PACK_AB R0, RZ, R0 ;  /* 0x00000000ff00723e */ /* 0x000fca00000010ff */
[----:B------:R4:W-:Y:S01]  /*10aa0*/  STG.E.U16 desc[UR36][R160.64+0x1f2], R0 ;  /* 0x0001f200a0007986 */ /* 0x0009e2000c101524 */
[----:B------:R-:W-:Y:S05]  /*10ab0*/  BRA `(.L_x_542) ;  /* 0x0000005400a87947 */ /* 0x000fea0003800000 */
.L_x_35:
[----:B------:R-:W2:Y:S01]  /*10ac0*/  LDL.LU R3, [R1] ;  /* 0x0000000001037983 */ /* 0x000ea20000300800 */
[----:B------:R-:W-:-:S03]  /*10ad0*/  ULDC.64 UR4, c[0x0][0x5c0] ;  /* 0x0001700000047ab9 */ /* 0x000fc60000000a00 */
[----:B------:R-:W3:Y:S04]  /*10ae0*/  LDL.LU R9, [R1+0x5c] ;  /* 0x00005c0001097983 */ /* 0x000ee80000300800 */
[----:B------:R-:W4:Y:S04]  /*10af0*/  LDL.LU R12, [R1+0x98] ;  /* 0x00009800010c7983 */ /* 0x000f280000300800 */
[----:B------:R-:W5:Y:S04]  /*10b00*/  LDL.LU R235, [R1+0x9c] ;  /* 0x00009c0001eb7983 */ /* 0x000f680000300800 */
        /* <DEDUP_REMOVED lines=75> */
[----:B------:R-:W5:Y:S01]  /*10fc0*/  LDL.LU R159, [R1+0x1cc] ;  /* 0x0001cc00019f7983 */ /* 0x000f620000300800 */
[----:B--2---:R-:W-:-:S03]  /*10fd0*/  FMUL R3, R3, R2 ;  /* 0x0000000203037220 */ /* 0x004fc60000400000 */
[----:B------:R-:W2:Y:S01]  /*10fe0*/  LDL.LU R158, [R1+0x1d0] ;  /* 0x0001d000019e7983 */ /* 0x000ea20000300800 */
[----:B------:R-:W-:-:S03]  /*10ff0*/  LEA R4, P0, R6, UR4, 0x1 ;  /* 0x0000000406047c11 */ /* 0x000fc6000f8008ff */
[----:B------:R-:W2:Y:S04]  /*11000*/  LDL.LU R157, [R1+0x1d4] ;  /* 0x0001d400019d7983 */ /* 0x000ea80000300800 */
[----:B------:R-:W2:Y:S04]  /*11010*/  LDL.LU R156, [R1+0x1d8] ;  /* 0x0001d800019c7983 */ /* 0x000ea80000300800 */
[----:B------:R-:W2:Y:S04]  /*11020*/  LDL.LU R155, [R1+0x1dc] ;  /* 0x0001dc00019b7983 */ /* 0x000ea80000300800 */
[----:B------:R-:W2:Y:S01]  /*11030*/  LDL.LU R154, [R1+0x1e0] ;  /* 0x0001e000019a7983 */ /* 0x000ea20000300800 */
[----:B------:R-:W-:-:S03]  /*11040*/  LEA.HI.X R5, R6, UR5, R10, 0x1, P0 ;  /* 0x0000000506057c11 */ /* 0x000fc600080f0c0a */
[----:B------:R-:W2:Y:S01]  /*11050*/  LDL.LU R23, [R1+0x1e4] ;  /* 0x0001e40001177983 */ /* 0x000ea20000300800 */
[----:B------:R-:W-:-:S03]  /*11060*/  F2FP.BF16.F32.PACK_AB R3, RZ, R3 ;  /* 0x00000003ff03723e */ /* 0x000fc600000010ff */
[----:B------:R-:W2:Y:S04]  /*11070*/  LDL.LU R22, [R1+0x1e8] ;  /* 0x0001e80001167983 */ /* 0x000ea80000300800 */
[----:B------:R-:W2:Y:S04]  /*11080*/  LDL.LU R21, [R1+0x1ec] ;  /* 0x0001ec0001157983 */ /* 0x000ea80000300800 */
[----:B------:R-:W2:Y:S04]  /*11090*/  LDL.LU R20, [R1+0x1f0] ;  /* 0x0001f00001147983 */ /* 0x000ea80000300800 */
[----:B------:R-:W2:Y:S04]  /*110a0*/  LDL.LU R19, [R1+0x1f4] ;  /* 0x0001f40001137983 */ /* 0x000ea80000300800 */
[----:B------:R-:W2:Y:S04]  /*110b0*/  LDL.LU R18, [R1+0x1f8] ;  /* 0x0001f80001127983 */ /* 0x000ea80000300800 */
[----:B------:R-:W2:Y:S04]  /*110c0*/  LDL.LU R15, [R1+0x1fc] ;  /* 0x0001fc00010f7983 */ /* 0x000ea80000300800 */
[----:B------:R-:W3:Y:S04]  /*110d0*/  LDL.LU R7, [R1+0x8] ;  /* 0x0000080001077983 */ /* 0x000ee80000300800 */
[----:B------:R-:W4:Y:S04]  /*110e0*/  LDL.LU R6, [R1+0xc] ;  /* 0x00000c0001067983 */ /* 0x000f280000300800 */
[----:B------:R0:W-:Y:S04]  /*110f0*/  @P1 STG.E.U16 desc[UR36][R4.64], R3 ;  /* 0x0000000304001986 */ /* 0x0001e8000c101524 */
[----:B0-----:R-:W5:Y:S01]  /*11100*/  LDL.LU R3, [R1+0x4] ;  /* 0x0000040001037983 */ /* 0x001f620000300800 */
[----:B------:R-:W-:Y:S01]  /*11110*/  ISETP.GT.AND P0, PT, R0, 0x1, P3 ;  /* 0x000000010000780c */ /* 0x000fe20001f04270 */
[----:B------:R-:W-:Y:S01]  /*11120*/  USHF.L.U32 UR5, UR8, 0x4, URZ ;  /* 0x0000000408057899 */ /* 0x000fe2000800063f */
[----:B------:R-:W-:Y:S01]  /*11130*/  ISETP.GT.AND P2, PT, R153, 0x8, PT ;  /* 0x000000089900780c */ /* 0x000fe20003f44270 */
[----:B------:R-:W-:Y:S01]  /*11140*/  USHF.L.U64.HI UR4, UR8, 0x4, UR9 ;  /* 0x0000000408047899 */ /* 0x000fe20008010209 */
[----:B---3--:R-:W-:-:S05]  /*11150*/  FMUL R7, R7, R2 ;  /* 0x0000000207077220 */ /* 0x008fca0000400000 */
[----:B------:R-:W-:-:S04]  /*11160*/  F2FP.BF16.F32.PACK_AB R7, RZ, R7 ;  /* 0x00000007ff07723e */ /* 0x000fc800000010ff */
[----:B------:R-:W-:Y:S01]  /*11170*/  PRMT R8, R7, 0x7610, R8 ;  /* 0x0000761007087816 */ /* 0x000fe20000000008 */
[----:B-----5:R-:W-:-:S05]  /*11180*/  FMUL R3, R3, R2 ;  /* 0x0000000203037220 */ /* 0x020fca0000400000 */
[----:B------:R-:W-:-:S05]  /*11190*/  F2FP.BF16.F32.PACK_AB R3, RZ, R3 ;  /* 0x00000003ff03723e */ /* 0x000fca00000010ff */
[----:B------:R4:W-:Y:S01]  /*111a0*/  @P0 STG.E.U16 desc[UR36][R4.64+0x2], R3 ;  /* 0x0000020304000986 */ /* 0x0009e2000c101524 */
[----:B------:R-:W-:Y:S01]  /*111b0*/  ISETP.GT.AND P0, PT, R0, RZ, P2 ;  /* 0x000000ff0000720c */ /* 0x000fe20001704270 */
[----:B----4-:R-:W-:Y:S01]  /*111c0*/  FMUL R3, R6, R2 ;  /* 0x0000000206037220 */ /* 0x010fe20000400000 */
[----:B------:R-:W-:-:S04]  /*111d0*/  IADD3 R6, P1, R4, UR5, RZ ;  /* 0x0000000504067c10 */ /* 0x000fc8000ff3e0ff */
[----:B------:R-:W-:Y:S02]  /*111e0*/  IADD3.X R7, R5, UR4, RZ, P1, !PT ;  /* 0x0000000405077c10 */ /* 0x000fe40008ffe4ff */
[----:B------:R-:W-:-:S05]  /*111f0*/  F2FP.BF16.F32.PACK_AB R3, RZ, R3 ;  /* 0x00000003ff03723e */ /* 0x000fca00000010ff */
[----:B------:R0:W-:Y:S01]  /*11200*/  @P0 STG.E.U16 desc[UR36][R6.64], R8 ;  /* 0x0000000806000986 */ /* 0x0001e2000c101524 */
[----:B------:R-:W-:-:S03]  /*11210*/  ISETP.GT.AND P0, PT, R0, 0x1, P2 ;  /* 0x000000010000780c */ /* 0x000fc60001704270 */
[----:B0-----:R-:W3:Y:S10]  /*11220*/  LDL.LU R8, [R1+0x54] ;  /* 0x0000540001087983 */ /* 0x001ef40000300800 */
[----:B------:R0:W-:Y:S04]  /*11230*/  @P0 STG.E.U16 desc[UR36][R6.64+0x2], R3 ;  /* 0x0000020306000986 */ /* 0x0001e8000c101524 */
[----:B0-----:R-:W4:Y:S01]  /*11240*/  LDL.LU R3, [R1+0x10] ;  /* 0x0000100001037983 */ /* 0x001f220000300800 */
[----:B------:R-:W-:Y:S01]  /*11250*/  ISETP.GT.AND P0, PT, R0, 0x8, P3 ;  /* 0x000000080000780c */ /* 0x000fe20001f04270 */
[----:B----4-:R-:W-:-:S05]  /*11260*/  FMUL R3, R3, R2 ;  /* 0x0000000203037220 */ /* 0x010fca0000400000 */
[----:B------:R-:W-:-:S07]  /*11270*/  F2FP.BF16.F32.PACK_AB R3, RZ, R3 ;  /* 0x00000003ff03723e */ /* 0x000fce00000010ff */
        /* <DEDUP_REMOVED lines=78> */
[----:B---3--:R-:W-:-:S05]  /*11760*/  FMUL R8, R8, R2 ;  /* 0x0000000208087220 */ /* 0x008fca0000400000 */
[----:B------:R-:W-:-:S04]  /*11770*/  F2FP.BF16.F32.PACK_AB R8, RZ, R8 ;  /* 0x00000008ff08723e */ /* 0x000fc800000010ff */
[----:B------:R-:W-:Y:S01]  /*11780*/  PRMT R10, R8, 0x7610, R10 ;  /* 0x00007610080a7816 */ /* 0x000fe2000000000a */
[----:B----4-:R-:W-:-:S05]  /*11790*/  FMUL R3, R3, R2 ;  /* 0x0000000203037220 */ /* 0x010fca0000400000 */
[----:B------:R-:W-:-:S05]  /*117a0*/  F2FP.BF16.F32.PACK_AB R3, RZ, R3 ;  /* 0x00000003ff03723e */ /* 0x000fca00000010ff */
[----:B------:R0:W-:Y:S04]  /*117b0*/  @P0 STG.E.U16 desc[UR36][R4.64+0x50], R3 ;  /* 0x0000500304000986 */ /* 0x0001e8000c101524 */
[----:B0-----:R-:W3:Y:S01]  /*117c0*/  LDL.LU R3, [R1+0x58] ;  /* 0x0000580001037983 */ /* 0x001ee20000300800 */
[C---:B------:R-:W-:Y:S01]  /*117d0*/  ISETP.GT.AND P5, PT, R0.reuse, 0x29, P3 ;  /* 0x000000290000780c */ /* 0x040fe20001fa4270 */
[----:B------:R-:W-:Y:S01]  /*117e0*/  FMUL R9, R9, R2 ;  /* 0x0000000209097220 */ /* 0x000fe20000400000 */
[C---:B------:R-:W-:Y:S01]  /*117f0*/  ISETP.GT.AND P0, PT, R0.reuse, 0x28, P2 ;  /* 0x000000280000780c */ /* 0x040fe20001704270 */
[----:B------:R-:W4:Y:S01]  /*11800*/  LDL.LU R8, [R1+0x60] ;  /* 0x0000600001087983 */ /* 0x000f220000300800 */
[C---:B------:R-:W-:Y:S02]  /*11810*/  ISETP.GT.AND P4, PT, R0.reuse, 0x29, P2 ;  /* 0x000000290000780c */ /* 0x040fe40001784270 */
[----:B------:R-:W-:-:S02]  /*11820*/  ISETP.GT.AND P1, PT, R0, 0x30, P3 ;  /* 0x000000300000780c */ /* 0x000fc40001f24270 */
[----:B------:R-:W-:Y:S01]  /*11830*/  F2FP.BF16.F32.PACK_AB R9, RZ, R9 ;  /* 0x00000009ff09723e */ /* 0x000fe200000010ff */
[-C--:B---3--:R-:W-:Y:S01]  /*11840*/  FMUL R3, R3, R2.reuse ;  /* 0x0000000203037220 */ /* 0x088fe20000400000 */
[----:B----4-:R-:W-:-:S04]  /*11850*/  FMUL R8, R8, R2 ;  /* 0x0000000208087220 */ /* 0x010fc80000400000 */
[----:B------:R-:W-:-:S04]  /*11860*/  F2FP.BF16.F32.PACK_AB R3, RZ, R3 ;  /* 0x00000003ff03723e */ /* 0x000fc800000010ff */
[----:B------:R-:W-:Y:S02]  /*11870*/  PRMT R11, R3, 0x7610, R11 ;  /* 0x00007610030b7816 */ /* 0x000fe4000000000b */
[----:B------:R-:W-:Y:S02]  /*11880*/  F2FP.BF16.F32.PACK_AB R3, RZ, R8 ;  /* 0x00000008ff03723e */ /* 0x000fe400000010ff */
[----:B------:R-:W3:Y:S04]  /*11890*/  LDL.LU R8, [R1+0x64] ;  /* 0x0000640001087983 */ /* 0x000ee80000300800 */
[----:B------:R0:W-:Y:S04]  /*118a0*/  @P5 STG.E.U16 desc[UR36][R4.64+0x52], R10 ;  /* 0x0000520a04005986 */ /* 0x0001e8000c101524 */
[----:B------:R-:W-:Y:S04]  /*118b0*/  @P0 STG.E.U16 desc[UR36][R6.64+0x50], R11 ;  /* 0x0000500b06000986 */ /* 0x000fe8000c101524 */
[----:B------:R1:W-:Y:S01]  /*118c0*/  @P4 STG.E.U16 desc[UR36][R6.64+0x52], R9 ;  /* 0x0000520906004986 */ /* 0x0003e2000c101524 */
[----:B0-----:R-:W-:-:S03]  /*118d0*/  PRMT R10, R3, 0x7610, R10 ;  /* 0x00007610030a7816 */ /* 0x001fc6000000000a */
[----:B------:R-:W4:Y:S04]  /*118e0*/  LDL.LU R3, [R1+0x68] ;  /* 0x0000680001037983 */ /* 0x000f280000300800 */
[----:B------:R0:W-:Y:S04]  /*118f0*/  @P1 STG.E.U16 desc[UR36][R4.64+0x60], R10 ;  /* 0x0000600a04001986 */ /* 0x0001e8000c101524 */
[----:B-1----:R-:W5:Y:S01]  /*11900*/  LDL.LU R9, [R1+0x6c] ;  /* 0x00006c0001097983 */ /* 0x002f620000300800 */
[----:B---3--:R-:W-:-:S05]  /*11910*/  FMUL R8, R8, R2 ;  /* 0x0000000208087220 */ /* 0x008fca0000400000 */
[----:B------:R-:W-:-:S04]  /*11920*/  F2FP.BF16.F32.PACK_AB R8, RZ, R8 ;  /* 0x00000008ff08723e */ /* 0x000fc800000010ff */
[----:B0-----:R-:W-:Y:S02]  /*11930*/  PRMT R10, R8, 0x7610, R10 ;  /* 0x00007610080a7816 */ /* 0x001fe4000000000a */
[----:B------:R-:W3:Y:S01]  /*11940*/  LDL.LU R8, [R1+0x70] ;  /* 0x0000700001087983 */ /* 0x000ee20000300800 */
[----:B----4-:R-:W-:-:S05]  /*11950*/  FMUL R3, R3, R2 ;  /* 0x0000000203037220 */ /* 0x010fca0000400000 */
[----:B------:R-:W-:-:S04]  /*11960*/  F2FP.BF16.F32.PACK_AB R3, RZ, R3 ;  /* 0x00000003ff03723e */ /* 0x000fc800000010ff */
[----:B------:R-:W-:Y:S01]  /*11970*/  PRMT R11, R3, 0x7610, R11 ;  /* 0x00007610030b7816 */ /* 0x000fe2000000000b */
[----:B---3--:R-:W-:-:S05]  /*11980*/  FMUL R8, R8, R2 ;  /* 0x0000000208087220 */ /* 0x008fca0000400000 */
[----:B------:R-:W-:Y:S02]  /*11990*/  F2FP.BF16.F32.PACK_AB R3, RZ, R8 ;  /* 0x00000008ff03723e */ /* 0x000fe400000010ff */
[----:B------:R-:W3:Y:S01]  /*119a0*/  LDL.LU R8, [R1+0x74] ;  /* 0x0000740001087983 */ /* 0x000ee20000300800 */
[C---:B------:R-:W-:Y:S02]  /*119b0*/  ISETP.GT.AND P0, PT, R0.reuse, 0x31, P3 ;  /* 0x000000310000780c */ /* 0x040fe40001f04270 */
[C---:B------:R-:W-:Y:S02]  /*119c0*/  ISETP.GT.AND P4, PT, R0.reuse, 0x30, P2 ;  /* 0x000000300000780c */ /* 0x040fe40001784270 */
[C---:B------:R-:W-:Y:S02]  /*119d0*/  ISETP.GT.AND P5, PT, R0.reuse, 0x31, P2 ;  /* 0x000000310000780c */ /* 0x040fe400017a4270 */
[----:B------:R-:W-:Y:S01]  /*119e0*/  ISETP.GT.AND P1, PT, R0, 0x38, P3 ;  /* 0x000000380000780c */ /* 0x000fe20001f24270 */
[----:B-----5:R-:W-:-:S05]  /*119f0*/  FMUL R9, R9, R2 ;  /* 0x0000000209097220 */ /* 0x020fca0000400000 */
[----:B------:R-:W-:Y:S01]  /*11a00*/  F2FP.BF16.F32.PACK_AB R9, RZ, R9 ;  /* 0x00000009ff09723e */ /* 0x000fe200000010ff */
        /* <DEDUP_REMOVED lines=11> */
[C---:B------:R-:W-:Y:S02]  /*11ac0*/  ISETP.GT.AND P0, PT, R0.reuse, 0x39, P3 ;  /* 0x000000390000780c */ /* 0x040fe40001f04270 */
[----:B------:R-:W-:Y:S01]  /*11ad0*/  ISETP.GT.AND P4, PT, R0, 0x38, P2 ;  /* 0x000000380000780c */ /* 0x000fe20001784270 */
[----:B----4-:R-:W-:-:S05]  /*11ae0*/  FMUL R3, R3, R2 ;  /* 0x0000000203037220 */ /* 0x010fca0000400000 */
[----:B------:R-:W-:-:S04]  /*11af0*/  F2FP.BF16.F32.PACK_AB R3, RZ, R3 ;  /* 0x00000003ff03723e */ /* 0x000fc800000010ff */
[----:B------:R-:W-:Y:S01]  /*11b00*/  PRMT R11, R3, 0x7610, R11 ;  /* 0x00007610030b7816 */ /* 0x000fe2000000000b */
[----:B------:R0:W-:Y:S04]  /*11b10*/  @P0 STG.E.U16 desc[UR36][R4.64+0x72], R10 ;  /* 0x0000720a04000986 */ /* 0x0001e8000c101524 */
[----:B------:R1:W-:Y:S01]  /*11b20*/  @P4 STG.E.U16 desc[UR36][R6.64+0x70], R11 ;  /* 0x0000700b06004986 */ /* 0x0003e2000c101524 */
[----:B---3--:R-:W-:-:S05]  /*11b30*/  FMUL R8, R8, R2 ;  /* 0x0000000208087220 */ /* 0x008fca0000400000 */
[----:B------:R-:W-:Y:S02]  /*11b40*/  F2FP.BF16.F32.PACK_AB R3, RZ, R8 ;  /* 0x00000008ff03723e */ /* 0x000fe400000010ff */
[----:B------:R-:W3:Y:S02]  /*11b50*/  LDL.LU R8, [R1+0x88] ;  /* 0x0000880001087983 */ /* 0x000ee40000300800 */
[----:B0-----:R-:W-:Y:S02]  /*11b60*/  PRMT R10, R3, 0x7610, R10 ;  /* 0x00007610030a7816 */ /* 0x001fe4000000000a */
[----:B-1----:R-:W4:Y:S04]  /*11b70*/  LDL.LU R11, [R1+0x94] ;  /* 0x00009400010b7983 */ /* 0x002f280000300800 */
[----:B------:R-:W2:Y:S01]  /*11b80*/  LDL.LU R3, [R1+0x84] ;  /* 0x0000840001037983 */ /* 0x000ea20000300800 */
[----:B------:R-:W-:-:S02]  /*11b90*/  ISETP.GT.AND P5, PT, R0, 0x39, P2 ;  /* 0x000000390000780c */ /* 0x000fc400017a4270 */
[----:B------:R-:W-:Y:S01]  /*11ba0*/  ISETP.GT.AND P1, PT, R0, 0x40, P3 ;  /* 0x000000400000780c */ /* 0x000fe20001f24270 */
[----:B-----5:R-:W-:-:S05]  /*11bb0*/  FMUL R9, R9, R2 ;  /* 0x0000000209097220 */ /* 0x020fca0000400000 */
[----:B------:R-:W-:-:S05]  /*11bc0*/  F2FP.BF16.F32.PACK_AB R9, RZ, R9 ;  /* 0x00000009ff09723e */ /* 0x000fca00000010ff */
[----:B------:R0:W-:Y:S04]  /*11bd0*/  @P5 STG.E.U16 desc[UR36][R6.64+0x72], R9 ;  /* 0x0000720906005986 */ /* 0x0001e8000c101524 */
[----:B------:R1:W-:Y:S04]  /*11be0*/  @P1 STG.E.U16 desc[UR36][R4.64+0x80], R10 ;  /* 0x0000800a04001986 */ /* 0x0003e8000c101524 */
[----:B0-----:R-:W5:Y:S01]  /*11bf0*/  LDL.LU R9, [R1+0x8c] ;  /* 0x00008c0001097983 */ /* 0x001f620000300800 */
[-C--:B---3--:R-:W-:Y:S01]  /*11c00*/  FMUL R8, R8, R2.reuse ;  /* 0x0000000208087220 */ /* 0x088fe20000400000 */
[----:B--2---:R-:W-:-:S05]  /*11c10*/  FMUL R3, R3, R2 ;  /* 0x0000000203037220 */ /* 0x004fca0000400000 */
[----:B-1----:R-:W-:Y:S02]  /*11c20*/  F2FP.BF16.F32.PACK_AB R10, RZ, R3 ;  /* 0x00000003ff0a723e */ /* 0x002fe400000010ff */
[----:B------:R-:W-:Y:S02]  /*11c30*/  F2FP.BF16.F32.PACK_AB R3, RZ, R8 ;  /* 0x00000008ff03723e */ /* 0x000fe400000010ff */
[----:B------:R-:W-:Y:S02]  /*11c40*/  PRMT R8, R10, 0x7610, R8 ;  /* 0x000076100a087816 */ /* 0x000fe40000000008 */
[----:B------:R-:W2:Y:S01]  /*11c50*/  LDL.LU R10, [R1+0x90] ;  /* 0x00009000010a7983 */ /* 0x000ea20000300800 */
[C---:B------:R-:W-:Y:S02]  /*11c60*/  ISETP.GT.AND P0, PT, R0.reuse, 0x41, P3 ;  /* 0x000000410000780c */ /* 0x040fe40001f04270 */
[C---:B------:R-:W-:Y:S02]  /*11c70*/  ISETP.GT.AND P4, PT, R0.reuse, 0x40, P2 ;  /* 0x000000400000780c */ /* 0x040fe40001784270 */
[----:B------:R-:W-:Y:S01]  /*11c80*/  ISETP.GT.AND P5, PT, R0, 0x41, P2 ;  /* 0x000000410000780c */ /* 0x000fe200017a4270 */
[----:B------:R-:W-:Y:S01]  /*11c90*/  FMUL R12, R12, R2 ;  /* 0x000000020c0c7220 */ /* 0x000fe20000400000 */
[----:B------:R-:W-:-:S07]  /*11ca0*/  ISETP.GT.AND P1, PT, R0, 0x48, P3 ;  /* 0x000000480000780c */ /* 0x000fce0001f24270 */
[----:B------:R0:W-:Y:S01]  /*11cb0*/  @P0 STG.E.U16 desc[UR36][R4.64+0x82], R8 ;  /* 0x0000820804000986 */ /* 0x0001e2000c101524 */
[----:B-----5:R-:W-:Y:S01]  /*11cc0*/  FMUL R9, R9, R2 ;  /* 0x0000000209097220 */ /* 0x020fe20000400000 */
[----:B------:R-:W-:Y:S02]  /*11cd0*/  F2FP.BF16.F32.PACK_AB R12, RZ, R12 ;  /* 0x0000000cff0c723e */ /* 0x000fe400000010ff */
[----:B------:R1:W-:Y:S01]  /*11ce0*/  @P4 STG.E.U16 desc[UR36][R6.64+0x80], R3 ;  /* 0x0000800306004986 */ /* 0x0003e2000c101524 */
[----:B------:R-:W-:Y:S02]  /*11cf0*/  ISETP.GT.AND P0, PT, R0, 0x49, P3 ;  /* 0x000000490000780c */ /* 0x000fe40001f04270 */
[----:B------:R-:W-:Y:S01]  /*11d00*/  F2FP.BF16.F32.PACK_AB R9, RZ, R9 ;  /* 0x00000009ff09723e */ /* 0x000fe200000010ff */
[-C--:B0-----:R-:W-:Y:S01]  /*11d10*/  FMUL R8, R235, R2.reuse ;  /* 0x00000002eb087220 */ /* 0x081fe20000400000 */
[----:B----4-:R-:W-:-:S04]  /*11d20*/  FMUL R11, R11, R2 ;  /* 0x000000020b0b7220 */ /* 0x010fc80000400000 */
[----:B-1----:R-:W-:Y:S02]  /*11d30*/  F2FP.BF16.F32.PACK_AB R3, RZ, R8 ;  /* 0x00000008ff03723e */ /* 0x002fe400000010ff */
[----:B------:R-:W-:Y:S01]  /*11d40*/  PRMT R8, R12, 0x7610, R8 ;  /* 0x000076100c087816 */ /* 0x000fe20000000008 */
[----:B------:R0:W-:Y:S01]  /*11d50*/  @P5 STG.E.U16 desc[UR36][R6.64+0x82], R9 ;  /* 0x0000820906005986 */ /* 0x0001e2000c101524 */
[----:B------:R-:W-:Y:S01]  /*11d60*/  PRMT R12, R3, 0x7610, R12 ;  /* 0x00007610030c7816 */ /* 0x000fe2000000000c */
[----:B------:R-:W-:Y:S01]  /*11d70*/  FMUL R3, R233, R2 ;  /* 0x00000002e9037220 */ /* 0x000fe20000400000 */
[C---:B------:R-:W-:Y:S02]  /*11d80*/  ISETP.GT.AND P4, PT, R0.reuse, 0x48, P2 ;  /* 0x000000480000780c */ /* 0x040fe40001784270 */
[----:B------:R-:W-:Y:S02]  /*11d90*/  ISETP.GT.AND P5, PT, R0, 0x49, P2 ;  /* 0x000000490000780c */ /* 0x000fe400017a4270 */
[----:B------:R-:W-:-:S02]  /*11da0*/  F2FP.BF16.F32.PACK_AB R11, RZ, R11 ;  /* 0x0000000bff0b723e */ /* 0x000fc400000010ff */
[----:B------:R-:W-:Y:S01]  /*11db0*/  F2FP.BF16.F32.PACK_AB R3, RZ, R3 ;  /* 0x00000003ff03723e */ /* 0x000fe200000010ff */
[----:B0-----:R-:W-:-:S05]  /*11dc0*/  FMUL R9, R234, R2 ;  /* 0x00000002ea097220 */ /* 0x001fca0000400000 */
[----:B------:R-:W-:-:S04]  /*11dd0*/  F2FP.BF16.F32.PACK_AB R9, RZ, R9 ;  /* 0x00000009ff09723e */ /* 0x000fc800000010ff */
[----:B------:R-:W-:Y:S01]  /*11de0*/  PRMT R13, R9, 0x7610, R13 ;  /* 0x00007610090d7816 */ /* 0x000fe2000000000d */
[----:B------:R-:W-:-:S05]  /*11df0*/  FMUL R9, R232, R2 ;  /* 0x00000002e8097220 */ /* 0x000fca0000400000 */
[----:B------:R-:W-:Y:S01]  /*11e00*/  F2FP.BF16.F32.PACK_AB R9, RZ, R9 ;  /* 0x00000009ff09723e */ /* 0x000fe200000010ff */
[----:B--2---:R-:W-:-:S05]  /*11e10*/  FMUL R10, R10, R2 ;  /* 0x000000020a0a7220 */ /* 0x004fca0000400000 */
[----:B------:R-:W-:-:S05]  /*11e20*/  F2FP.BF16.F32.PACK_AB R10, RZ, R10 ;  /* 0x0000000aff0a723e */ /* 0x000fca00000010ff */
[----:B------:R-:W-:Y:S01]  /*11e30*/  @P1 STG.E.U16 desc[UR36][R4.64+0x90], R10 ;  /* 0x0000900a04001986 */ /* 0x000fe2000c101524 */
[----:B------:R-:W-:-:S03]  /*11e40*/  ISETP.GT.AND P1, PT, R0, 0x50, P3 ;  /* 0x000000500000780c */ /* 0x000fc60001f24270 */
[----:B------:R0:W-:Y:S01]  /*11e50*/  @P0 STG.E.U16 desc[UR36][R4.64+0x92], R11 ;  /* 0x0000920b04000986 */ /* 0x0001e2000c101524 */
[----:B------:R-:W-:-:S03]  /*11e60*/  ISETP.GT.AND P0, PT, R0, 0x51, P3 ;  /* 0x000000510000780c */ /* 0x000fc60001f04270 */
[----:B------:R-:W-:Y:S01]  /*11e70*/  @P4 STG.E.U16 desc[UR36][R6.64+0x90], R8 ;  /* 0x0000900806004986 */ /* 0x000fe2000c101524 */
[----:B------:R-:W-:Y:S02]  /*11e80*/  ISETP.GT.AND P4, PT, R0, 0x50, P2 ;  /* 0x000000500000780c */ /* 0x000fe40001784270 */
[----:B0-----:R-:W-:Y:S01]  /*11e90*/  PRMT R11, R3, 0x7610, R11 ;  /* 0x00007610030b7816 */ /* 0x001fe2000000000b */
[----:B------:R-:W-:Y:S01]  /*11ea0*/  FMUL R3, R230, R2 ;  /* 0x00000002e6037220 */ /* 0x000fe20000400000 */
[----:B------:R0:W-:Y:S01]  /*11eb0*/  @P5 STG.E.U16 desc[UR36][R6.64+0x92], R12 ;  /* 0x0000920c06005986 */ /* 0x0001e2000c101524 */
[----:B------:R-:W-:-:S03]  /*11ec0*/  ISETP.GT.AND P5, PT, R0, 0x51, P2 ;  /* 0x000000510000780c */ /* 0x000fc600017a4270 */
[----:B------:R-:W-:Y:S01]  /*11ed0*/  F2FP.BF16.F32.PACK_AB R3, RZ, R3 ;  /* 0x00000003ff03723e */ /* 0x000fe200000010ff */
[----:B------:R1:W-:Y:S01]  /*11ee0*/  @P1 STG.E.U16 desc[UR36][R4.64+0xa0], R13 ;  /* 0x0000a00d04001986 */ /* 0x0003e2000c101524 */
[----:B------:R-:W-:Y:S01]  /*11ef0*/  FMUL R10, R231, R2 ;  /* 0x00000002e70a7220 */ /* 0x000fe20000400000 */
[----:B------:R-:W-:-:S04]  /*11f00*/  ISETP.GT.AND P1, PT, R0, 0x58, P3 ;  /* 0x000000580000780c */ /* 0x000fc80001f24270 */
[----:B------:R-:W-:Y:S02]  /*11f10*/  F2FP.BF16.F32.PACK_AB R10, RZ, R10 ;  /* 0x0000000aff0a723e */ /* 0x000fe400000010ff */
[----:B0-----:R-:W-:Y:S02]  /*11f20*/  PRMT R12, R9, 0x7610, R12 ;  /* 0x00007610090c7816 */ /* 0x001fe4000000000c */
[----:B-1----:R-:W-:Y:S01]  /*11f30*/  PRMT R13, R3, 0x7610, R13 ;  /* 0x00007610030d7816 */ /* 0x002fe2000000000d */
[----:B------:R-:W-:Y:S01]  /*11f40*/  FMUL R3, R229, R2 ;  /* 0x00000002e5037220 */ /* 0x000fe20000400000 */
[----:B------:R-:W-:Y:S04]  /*11f50*/  @P0 STG.E.U16 desc[UR36][R4.64+0xa2], R11 ;  /* 0x0000a20b04000986 */ /* 0x000fe8000c101524 */
[----:B------:R-:W-:Y:S01]  /*11f60*/  F2FP.BF16.F32.PACK_AB R3, RZ, R3 ;  /* 0x00000003ff03723e */ /* 0x000fe200000010ff */
[----:B------:R-:W-:Y:S04]  /*11f70*/  @P4 STG.E.U16 desc[UR36][R6.64+0xa0], R12 ;  /* 0x0000a00c06004986 */ /* 0x000fe8000c101524 */
[----:B------:R0:W-:Y:S01]  /*11f80*/  @P5 STG.E.U16 desc[UR36][R6.64+0xa2], R10 ;  /* 0x0000a20a06005986 */ /* 0x0001e2000c101524 */
[----:B------:R-:W-:-:S02]  /*11f90*/  ISETP.GT.AND P0, PT, R0, 0x59, P3 ;  /* 0x000000590000780c */ /* 0x000fc40001f04270 */
[----:B0-----:R-:W-:Y:S01]  /*11fa0*/  PRMT R10, R3, 0x7610, R10 ;  /* 0x00007610030a7816 */ /* 0x001fe2000000000a */
[-C--:B------:R-:W-:Y:S01]  /*11fb0*/  FMUL R3, R226, R2.reuse ;  /* 0x00000002e2037220 */ /* 0x080fe20000400000 */
[----:B------:R0:W-:Y:S04]  /*11fc0*/  @P1 STG.E.U16 desc[UR36][R4.64+0xb0], R13 ;  /* 0x0000b00d04001986 */ /* 0x0001e8000c101524 */
[----:B------:R-:W-:Y:S01]  /*11fd0*/  F2FP.BF16.F32.PACK_AB R3, RZ, R3 ;  /* 0x00000003ff03723e */ /* 0x000fe200000010ff */
[-C--:B------:R-:W-:Y:S01]  /*11fe0*/  FMUL R8, R228, R2.reuse ;  /* 0x00000002e4087220 */ /* 0x080fe20000400000 */
[-C--:B------:R-:W-:Y:S01]  /*11ff0*/  FMUL R9, R227, R2.reuse ;  /* 0x00000002e3097220 */ /* 0x080fe20000400000 */
[C---:B------:R-:W-:Y:S02]  /*12000*/  ISETP.GT.AND P4, PT, R0.reuse, 0x58, P2 ;  /* 0x000000580000780c */ /* 0x040fe40001784270 */
[----:B0-----:R-:W-:Y:S01]  /*12010*/  PRMT R13, R3, 0x7610, R13 ;  /* 0x00007610030d7816 */ /* 0x001fe2000000000d */
[----:B------:R-:W-:Y:S01]  /*12020*/  FMUL R3, R225, R2 ;  /* 0x00000002e1037220 */ /* 0x000fe20000400000 */
[----:B------:R-:W-:-:S02]  /*12030*/  ISETP.GT.AND P5, PT, R0, 0x59, P2 ;  /* 0x000000590000780c */ /* 0x000fc400017a4270 */
[----:B------:R-:W-:Y:S02]  /*12040*/  ISETP.GT.AND P1, PT, R0, 0x60, P3 ;  /* 0x000000600000780c */ /* 0x000fe40001f24270 */
[----:B------:R-:W-:Y:S01]  /*12050*/  F2FP.BF16.F32.PACK_AB R3, RZ, R3 ;  /* 0x00000003ff03723e */ /* 0x000fe200000010ff */
[----:B------:R0:W-:Y:S01]  /*12060*/  @P0 STG.E.U16 desc[UR36][R4.64+0xb2], R10 ;  /* 0x0000b20a04000986 */ /* 0x0001e2000c101524 */
[----:B------:R-:W-:Y:S02]  /*12070*/  F2FP.BF16.F32.PACK_AB R8, RZ, R8 ;  /* 0x00000008ff08723e */ /* 0x000fe400000010ff */
[----:B------:R-:W-:Y:S02]  /*12080*/  F2FP.BF16.F32.PACK_AB R9, RZ, R9 ;  /* 0x00000009ff09723e */ /* 0x000fe400000010ff */
[----:B------:R-:W-:Y:S02]  /*12090*/  PRMT R11, R8, 0x7610, R11 ;  /* 0x00007610080b7816 */ /* 0x000fe4000000000b */
[----:B------:R-:W-:-:S02]  /*120a0*/  PRMT R12, R9, 0x7610, R12 ;  /* 0x00007610090c7816 */ /* 0x000fc4000000000c */
[----:B0-----:R-:W-:Y:S01]  /*120b0*/  PRMT R10, R3, 0x7610, R10 ;  /* 0x00007610030a7816 */ /* 0x001fe2000000000a */
[-C--:B------:R-:W-:Y:S01]  /*120c0*/  FMUL R3, R222, R2.reuse ;  /* 0x00000002de037220 */ /* 0x080fe20000400000 */
[----:B------:R-:W-:Y:S01]  /*120d0*/  ISETP.GT.AND P0, PT, R0, 0x61, P3 ;  /* 0x000000610000780c */ /* 0x000fe20001f04270 */
[----:B------:R-:W-:Y:S03]  /*120e0*/  @P4 STG.E.U16 desc[UR36][R6.64+0xb0], R11 ;  /* 0x0000b00b06004986 */ /* 0x000fe6000c101524 */
[----:B------:R-:W-:Y:S01]  /*120f0*/  F2FP.BF16.F32.PACK_AB R3, RZ, R3 ;  /* 0x00000003ff03723e */ /* 0x000fe200000010ff */
[----:B------:R-:W-:Y:S04]  /*12100*/  @P5 STG.E.U16 desc[UR36][R6.64+0xb2], R12 ;  /* 0x0000b20c06005986 */ /* 0x000fe8000c101524 */
[----:B------:R0:W-:Y:S01]  /*12110*/  @P1 STG.E.U16 desc[UR36][R4.64+0xc0], R13 ;  /* 0x0000c00d04001986 */ /* 0x0001e2000c101524 */
[-C--:B------:R-:W-:Y:S01]  /*12120*/  FMUL R8, R224, R2.reuse ;  /* 0x00000002e0087220 */ /* 0x080fe20000400000 */
[----:B------:R-:W-:Y:S01]  /*12130*/  FMUL R9, R223, R2 ;  /* 0x00000002df097220 */ /* 0x000fe20000400000 */
[----:B------:R-:W-:-:S02]  /*12140*/  ISETP.GT.AND P4, PT, R0, 0x60, P2 ;  /* 0x000000600000780c */ /* 0x000fc40001784270 */
[C---:B------:R-:W-:Y:S02]  /*12150*/  ISETP.GT.AND P5, PT, R0.reuse, 0x61, P2 ;  /* 0x000000610000780c */ /* 0x040fe400017a4270 */
[----:B0-----:R-:W-:Y:S01]  /*12160*/  PRMT R13, R3, 0x7610, R13 ;  /* 0x00007610030d7816 */ /* 0x001fe2000000000d */
[----:B------:R-:W-:Y:S01]  /*12170*/  FMUL R3, R221, R2 ;  /* 0x00000002dd037220 */ /* 0x000fe20000400000 */
[----:B------:R-:W-:Y:S01]  /*12180*/  ISETP.GT.AND P1, PT, R0, 0x68, P3 ;  /* 0x000000680000780c */ /* 0x000fe20001f24270 */
[----:B------:R0:W-:Y:S01]  /*12190*/  @P0 STG.E.U16 desc[UR36][R4.64+0xc2], R10 ;  /* 0x0000c20a04000986 */ /* 0x0001e2000c101524 */
[----:B------:R-:W-:Y:S02]  /*121a0*/  F2FP.BF16.F32.PACK_AB R8, RZ, R8 ;  /* 0x00000008ff08723e */ /* 0x000fe400000010ff */
[----:B------:R-:W-:Y:S02]  /*121b0*/  F2FP.BF16.F32.PACK_AB R3, RZ, R3 ;  /* 0x00000003ff03723e */ /* 0x000fe400000010ff */
[----:B------:R-:W-:-:S02]  /*121c0*/  F2FP.BF16.F32.PACK_AB R9, RZ, R9 ;  /* 0x00000009ff09723e */ /* 0x000fc400000010ff */
[----:B------:R-:W-:Y:S02]  /*121d0*/  PRMT R11, R8, 0x7610, R11 ;  /* 0x00007610080b7816 */ /* 0x000fe4000000000b */
[----:B------:R-:W-:Y:S02]  /*121e0*/  PRMT R12, R9, 0x7610, R12 ;  /* 0x00007610090c7816 */ /* 0x000fe4000000000c */
        /* <DEDUP_REMOVED lines=285> */
[----:B------:R-:W-:Y:S01]  /*133c0*/  @P5 STG.E.U16 desc[UR36][R6.64+0x1a2], R12 ;  /* 0x0001a20c06005986 */ /* 0x000fe2000c101524 */
[-C--:B------:R-:W-:Y:S01]  /*133d0*/  FMUL R8, R164, R2.reuse ;  /* 0x00000002a4087220 */ /* 0x080fe20000400000 */
[----:B------:R-:W-:Y:S01]  /*133e0*/  FMUL R9, R163, R2 ;  /* 0x00000002a3097220 */ /* 0x000fe20000400000 */
[C---:B------:R-:W-:Y:S01]  /*133f0*/  ISETP.GT.AND P4, PT, R0.reuse, 0xd8, P2 ;  /* 0x000000d80000780c */ /* 0x040fe20001784270 */
[----:B------:R0:W-:Y:S01]  /*13400*/  @P1 STG.E.U16 desc[UR36][R4.64+0x1b0], R13 ;  /* 0x0001b00d04001986 */ /* 0x0001e2000c101524 */
[----:B------:R-:W-:-:S02]  /*13410*/  ISETP.GT.AND P5, PT, R0, 0xd9, P2 ;  /* 0x000000d90000780c */ /* 0x000fc400017a4270 */
[----:B------:R-:W-:Y:S02]  /*13420*/  ISETP.GT.AND P1, PT, R0, 0xe0, P3 ;  /* 0x000000e00000780c */ /* 0x000fe40001f24270 */
[----:B------:R-:W-:Y:S02]  /*13430*/  F2FP.BF16.F32.PACK_AB R8, RZ, R8 ;  /* 0x00000008ff08723e */ /* 0x000fe400000010ff */
[----:B------:R-:W-:Y:S02]  /*13440*/  F2FP.BF16.F32.PACK_AB R9, RZ, R9 ;  /* 0x00000009ff09723e */ /* 0x000fe400000010ff */
[----:B0-----:R-:W-:Y:S01]  /*13450*/  PRMT R13, R3, 0x7610, R13 ;  /* 0x00007610030d7816 */ /* 0x001fe2000000000d */
[----:B------:R-:W-:Y:S01]  /*13460*/  FMUL R3, R161, R2 ;  /* 0x00000002a1037220 */ /* 0x000fe20000400000 */
[----:B------:R-:W-:Y:S01]  /*13470*/  PRMT R11, R8, 0x7610, R11 ;  /* 0x00007610080b7816 */ /* 0x000fe2000000000b */
[----:B------:R0:W-:Y:S03]  /*13480*/  @P0 STG.E.U16 desc[UR36][R4.64+0x1b2], R10 ;  /* 0x0001b20a04000986 */ /* 0x0001e6000c101524 */
[----:B------:R-:W-:-:S02]  /*13490*/  F2FP.BF16.F32.PACK_AB R3, RZ, R3 ;  /* 0x00000003ff03723e */ /* 0x000fc400000010ff */
[----:B------:R-:W-:Y:S01]  /*134a0*/  PRMT R12, R9, 0x7610, R12 ;  /* 0x00007610090c7816 */ /* 0x000fe2000000000c */
[----:B------:R-:W-:Y:S01]  /*134b0*/  @P4 STG.E.U16 desc[UR36][R6.64+0x1b0], R11 ;  /* 0x0001b00b06004986 */ /* 0x000fe2000c101524 */
[-C--:B------:R-:W-:Y:S01]  /*134c0*/  FMUL R8, R160, R2.reuse ;  /* 0x00000002a0087220 */ /* 0x080fe20000400000 */
[----:B------:R-:W-:Y:S02]  /*134d0*/  ISETP.GT.AND P0, PT, R0, 0xe1, P3 ;  /* 0x000000e10000780c */ /* 0x000fe40001f04270 */
[----:B0-----:R-:W-:Y:S01]  /*134e0*/  PRMT R10, R3, 0x7610, R10 ;  /* 0x00007610030a7816 */ /* 0x001fe2000000000a */
[-C--:B------:R-:W-:Y:S01]  /*134f0*/  FMUL R3, R158, R2.reuse ;  /* 0x000000029e037220 */ /* 0x080fe20000400000 */
[----:B------:R-:W-:Y:S01]  /*13500*/  @P5 STG.E.U16 desc[UR36][R6.64+0x1b2], R12 ;  /* 0x0001b20c06005986 */ /* 0x000fe2000c101524 */
[----:B------:R-:W-:Y:S01]  /*13510*/  FMUL R9, R159, R2 ;  /* 0x000000029f097220 */ /* 0x000fe20000400000 */
[C---:B------:R-:W-:Y:S02]  /*13520*/  ISETP.GT.AND P4, PT, R0.reuse, 0xe0, P2 ;  /* 0x000000e00000780c */ /* 0x040fe40001784270 */
[----:B------:R0:W-:Y:S01]  /*13530*/  @P1 STG.E.U16 desc[UR36][R4.64+0x1c0], R13 ;  /* 0x0001c00d04001986 */ /* 0x0001e2000c101524 */
[----:B------:R-:W-:-:S02]  /*13540*/  ISETP.GT.AND P5, PT, R0, 0xe1, P2 ;  /* 0x000000e10000780c */ /* 0x000fc400017a4270 */
[----:B------:R-:W-:Y:S02]  /*13550*/  ISETP.GT.AND P1, PT, R0, 0xe8, P3 ;  /* 0x000000e80000780c */ /* 0x000fe40001f24270 */
[----:B------:R-:W-:Y:S02]  /*13560*/  F2FP.BF16.F32.PACK_AB R3, RZ, R3 ;  /* 0x00000003ff03723e */ /* 0x000fe400000010ff */
[----:B------:R-:W-:Y:S02]  /*13570*/  F2FP.BF16.F32.PACK_AB R8, RZ, R8 ;  /* 0x00000008ff08723e */ /* 0x000fe400000010ff */
[----:B------:R-:W-:Y:S02]  /*13580*/  F2FP.BF16.F32.PACK_AB R9, RZ, R9 ;  /* 0x00000009ff09723e */ /* 0x000fe400000010ff */
[----:B0-----:R-:W-:Y:S01]  /*13590*/  PRMT R13, R3, 0x7610, R13 ;  /* 0x00007610030d7816 */ /* 0x001fe2000000000d */
[----:B------:R-:W-:Y:S01]  /*135a0*/  FMUL R3, R157, R2 ;  /* 0x000000029d037220 */ /* 0x000fe20000400000 */
[----:B------:R-:W-:-:S02]  /*135b0*/  PRMT R11, R8, 0x7610, R11 ;  /* 0x00007610080b7816 */ /* 0x000fc4000000000b */
[----:B------:R-:W-:Y:S01]  /*135c0*/  PRMT R12, R9, 0x7610, R12 ;  /* 0x00007610090c7816 */ /* 0x000fe2000000000c */
[----:B------:R0:W-:Y:S01]  /*135d0*/  @P0 STG.E.U16 desc[UR36][R4.64+0x1c2], R10 ;  /* 0x0001c20a04000986 */ /* 0x0001e2000c101524 */
[----:B------:R-:W-:Y:S01]  /*135e0*/  F2FP.BF16.F32.PACK_AB R3, RZ, R3 ;  /* 0x00000003ff03723e */ /* 0x000fe200000010ff */
[----:B------:R-:W-:Y:S02]  /*135f0*/  FMUL R8, R156, R2 ;  /* 0x000000029c087220 */ /* 0x000fe40000400000 */
[----:B------:R1:W-:Y:S01]  /*13600*/  @P4 STG.E.U16 desc[UR36][R6.64+0x1c0], R11 ;  /* 0x0001c00b06004986 */ /* 0x0003e2000c101524 */
[----:B------:R-:W-:-:S03]  /*13610*/  ISETP.GT.AND P0, PT, R0, 0xe9, P3 ;  /* 0x000000e90000780c */ /* 0x000fc60001f04270 */
[----:B------:R-:W-:Y:S01]  /*13620*/  @P5 STG.E.U16 desc[UR36][R6.64+0x1c2], R12 ;  /* 0x0001c20c06005986 */ /* 0x000fe2000c101524 */
[----:B------:R-:W-:-:S03]  /*13630*/  ISETP.GT.AND P4, PT, R0, 0xe9, P2 ;  /* 0x000000e90000780c */ /* 0x000fc60001784270 */
[----:B------:R2:W-:Y:S01]  /*13640*/  @P1 STG.E.U16 desc[UR36][R4.64+0x1d0], R13 ;  /* 0x0001d00d04001986 */ /* 0x0005e2000c101524 */
[----:B------:R-:W-:Y:S02]  /*13650*/  ISETP.GT.AND P1, PT, R0, 0xe8, P2 ;  /* 0x000000e80000780c */ /* 0x000fe40001724270 */
[----:B0-----:R-:W-:Y:S01]  /*13660*/  PRMT R10, R3, 0x7610, R10 ;  /* 0x00007610030a7816 */ /* 0x001fe2000000000a */
[-C--:B------:R-:W-:Y:S01]  /*13670*/  FMUL R3, R154, R2.reuse ;  /* 0x000000029a037220 */ /* 0x080fe20000400000 */
[----:B------:R-:W-:Y:S01]  /*13680*/  ISETP.GT.AND P5, PT, R0, 0xf0, P3 ;  /* 0x000000f00000780c */ /* 0x000fe20001fa4270 */
[----:B------:R-:W-:Y:S01]  /*13690*/  FMUL R9, R155, R2 ;  /* 0x000000029b097220 */ /* 0x000fe20000400000 */
[----:B------:R-:W-:Y:S02]  /*136a0*/  F2FP.BF16.F32.PACK_AB R8, RZ, R8 ;  /* 0x00000008ff08723e */ /* 0x000fe400000010ff */
[----:B------:R-:W-:Y:S02]  /*136b0*/  F2FP.BF16.F32.PACK_AB R3, RZ, R3 ;  /* 0x00000003ff03723e */ /* 0x000fe400000010ff */
[----:B-1----:R-:W-:-:S02]  /*136c0*/  PRMT R11, R8, 0x7610, R11 ;  /* 0x00007610080b7816 */ /* 0x002fc4000000000b */
[----:B------:R-:W-:Y:S02]  /*136d0*/  F2FP.BF16.F32.PACK_AB R9, RZ, R9 ;  /* 0x00000009ff09723e */ /* 0x000fe400000010ff */
[----:B--2---:R-:W-:Y:S01]  /*136e0*/  PRMT R13, R3, 0x7610, R13 ;  /* 0x00007610030d7816 */ /* 0x004fe2000000000d */
[----:B------:R-:W-:Y:S01]  /*136f0*/  @P0 STG.E.U16 desc[UR36][R4.64+0x1d2], R10 ;  /* 0x0001d20a04000986 */ /* 0x000fe2000c101524 */
[----:B------:R-:W-:-:S03]  /*13700*/  FMUL R3, R23, R2 ;  /* 0x0000000217037220 */ /* 0x000fc60000400000 */
[----:B------:R-:W-:Y:S04]  /*13710*/  @P1 STG.E.U16 desc[UR36][R6.64+0x1d0], R11 ;  /* 0x0001d00b06001986 */ /* 0x000fe8000c101524 */
[----:B------:R0:W-:Y:S01]  /*13720*/  @P4 STG.E.U16 desc[UR36][R6.64+0x1d2], R9 ;  /* 0x0001d20906004986 */ /* 0x0001e2000c101524 */
[----:B------:R-:W-:-:S03]  /*13730*/  ISETP.GT.AND P4, PT, R0, 0xf0, P2 ;  /* 0x000000f00000780c */ /* 0x000fc60001784270 */
[----:B------:R-:W-:Y:S01]  /*13740*/  @P5 STG.E.U16 desc[UR36][R4.64+0x1e0], R13 ;  /* 0x0001e00d04005986 */ /* 0x000fe2000c101524 */
[----:B------:R-:W-:Y:S01]  /*13750*/  ISETP.GT.AND P5, PT, R0, 0xf1, P3 ;  /* 0x000000f10000780c */ /* 0x000fe20001fa4270 */
[----:B------:R-:W-:Y:S01]  /*13760*/  FMUL R8, R22, R2 ;  /* 0x0000000216087220 */ /* 0x000fe20000400000 */
[----:B------:R-:W-:-:S04]  /*13770*/  F2FP.BF16.F32.PACK_AB R3, RZ, R3 ;  /* 0x00000003ff03723e */ /* 0x000fc800000010ff */
[----:B------:R-:W-:Y:S02]  /*13780*/  PRMT R14, R3, 0x7610, R14 ;  /* 0x00007610030e7816 */ /* 0x000fe4000000000e */
[----:B------:R-:W-:Y:S01]  /*13790*/  F2FP.BF16.F32.PACK_AB R12, RZ, R8 ;  /* 0x00000008ff0c723e */ /* 0x000fe200000010ff */
[----:B0-----:R-:W-:-:S04]  /*137a0*/  FMUL R9, R19, R2 ;  /* 0x0000000213097220 */ /* 0x001fc80000400000 */
[----:B------:R-:W-:Y:S01]  /*137b0*/  @P5 STG.E.U16 desc[UR36][R4.64+0x1e2], R14 ;  /* 0x0001e20e04005986 */ /* 0x000fe2000c101524 */
[----:B------:R-:W-:-:S03]  /*137c0*/  ISETP.GT.AND P5, PT, R0, 0xf8, P3 ;  /* 0x000000f80000780c */ /* 0x000fc60001fa4270 */
[----:B------:R0:W-:Y:S01]  /*137d0*/  @P4 STG.E.U16 desc[UR36][R6.64+0x1e0], R12 ;  /* 0x0001e00c06004986 */ /* 0x0001e2000c101524 */
[C---:B------:R-:W-:Y:S01]  /*137e0*/  ISETP.GT.AND P4, PT, R0.reuse, 0xf1, P2 ;  /* 0x000000f10000780c */ /* 0x040fe20001784270 */
[-C--:B------:R-:W-:Y:S01]  /*137f0*/  FMUL R11, R21, R2.reuse ;  /* 0x00000002150b7220 */ /* 0x080fe20000400000 */
[----:B------:R-:W-:Y:S01]  /*13800*/  ISETP.GT.AND P3, PT, R0, 0xf9, P3 ;  /* 0x000000f90000780c */ /* 0x000fe20001f64270 */
[-C--:B------:R-:W-:Y:S01]  /*13810*/  FMUL R10, R20, R2.reuse ;  /* 0x00000002140a7220 */ /* 0x080fe20000400000 */
[----:B------:R-:W-:Y:S01]  /*13820*/  USHF.L.U32 UR12, UR8, 0x8, URZ ;  /* 0x00000008080c7899 */ /* 0x000fe2000800063f */
[----:B------:R-:W-:Y:S01]  /*13830*/  FMUL R8, R18, R2 ;  /* 0x0000000212087220 */ /* 0x000fe20000400000 */
[----:B------:R-:W-:Y:S01]  /*13840*/  F2FP.BF16.F32.PACK_AB R9, RZ, R9 ;  /* 0x00000009ff09723e */ /* 0x000fe200000010ff */
[----:B------:R-:W-:Y:S01]  /*13850*/  USHF.L.U64.HI UR11, UR8, 0x8, UR9 ;  /* 0x00000008080b7899 */ /* 0x000fe20008010209 */
[----:B------:R-:W-:Y:S02]  /*13860*/  F2FP.BF16.F32.PACK_AB R11, RZ, R11 ;  /* 0x0000000bff0b723e */ /* 0x000fe400000010ff */
[----:B------:R-:W-:-:S02]  /*13870*/  F2FP.BF16.F32.PACK_AB R10, RZ, R10 ;  /* 0x0000000aff0a723e */ /* 0x000fc400000010ff */
[----:B0-----:R-:W-:Y:S01]  /*13880*/  PRMT R12, R9, 0x7610, R12 ;  /* 0x00007610090c7816 */ /* 0x001fe2000000000c */
[----:B------:R-:W-:Y:S01]  /*13890*/  IMAD.U32 R9, RZ, RZ, UR12 ;  /* 0x0000000cff097e24 */ /* 0x000fe2000f8e00ff */
[----:B------:R-:W-:Y:S01]  /*138a0*/  F2FP.BF16.F32.PACK_AB R8, RZ, R8 ;  /* 0x00000008ff08723e */ /* 0x000fe200000010ff */
[----:B------:R0:W-:Y:S01]  /*138b0*/  @P4 STG.E.U16 desc[UR36][R6.64+0x1e2], R11 ;  /* 0x0001e20b06004986 */ /* 0x0001e2000c101524 */
[----:B------:R-:W-:Y:S02]  /*138c0*/  ISETP.GT.AND P1, PT, R153, 0x80, PT ;  /* 0x000000809900780c */ /* 0x000fe40003f24270 */
[----:B------:R-:W-:Y:S01]  /*138d0*/  PRMT R13, R8, 0x7610, R13 ;  /* 0x00007610080d7816 */ /* 0x000fe2000000000d */
[----:B------:R-:W-:Y:S04]  /*138e0*/  @P5 STG.E.U16 desc[UR36][R4.64+0x1f0], R10 ;  /* 0x0001f00a04005986 */ /* 0x000fe8000c101524 */
[----:B------:R1:W-:Y:S01]  /*138f0*/  @P3 STG.E.U16 desc[UR36][R4.64+0x1f2], R12 ;  /* 0x0001f20c04003986 */ /* 0x0003e2000c101524 */
[----:B------:R-:W-:Y:S01]  /*13900*/  IADD3 R8, P3, P5, R4, UR5, R9 ;  /* 0x0000000504087c10 */ /* 0x000fe2000fd7e009 */
[----:B0-----:R-:W-:Y:S01]  /*13910*/  IMAD.U32 R11, RZ, RZ, UR11 ;  /* 0x0000000bff0b7e24 */ /* 0x001fe2000f8e00ff */
[----:B------:R-:W-:-:S02]  /*13920*/  ISETP.GT.AND P4, PT, R0, 0xf8, P2 ;  /* 0x000000f80000780c */ /* 0x000fc40001784270 */
[C---:B------:R-:W-:Y:S02]  /*13930*/  ISETP.GT.AND P2, PT, R0.reuse, 0xf9, P2 ;  /* 0x000000f90000780c */ /* 0x040fe40001744270 */
[----:B------:R-:W-:Y:S02]  /*13940*/  IADD3.X R9, R5, UR4, R11, P3, P5 ;  /* 0x0000000405097c10 */ /* 0x000fe40009fea40b */
[----:B------:R-:W-:Y:S01]  /*13950*/  ISETP.GT.AND P3, PT, R0, 0x1, P1 ;  /* 0x000000010000780c */ /* 0x000fe20000f64270 */
[-C--:B------:R-:W-:Y:S01]  /*13960*/  FMUL R3, R15, R2.reuse ;  /* 0x000000020f037220 */ /* 0x080fe20000400000 */
[----:B------:R-:W-:Y:S01]  /*13970*/  FMUL R25, R25, R2 ;  /* 0x0000000219197220 */ /* 0x000fe20000400000 */
[----:B-1----:R-:W-:-:S03]  /*13980*/  IADD3 R4, P5, R4, UR12, RZ ;  /* 0x0000000c04047c10 */ /* 0x002fc6000ffbe0ff */
[----:B------:R-:W-:Y:S02]  /*13990*/  F2FP.BF16.F32.PACK_AB R3, RZ, R3 ;  /* 0x00000003ff03723e */ /* 0x000fe400000010ff */
[----:B------:R-:W-:Y:S02]  /*139a0*/  F2FP.BF16.F32.PACK_AB R25, RZ, R25 ;  /* 0x00000019ff19723e */ /* 0x000fe400000010ff */
[----:B------:R-:W-:Y:S01]  /*139b0*/  IADD3.X R5, R5, UR11, RZ, P5, !PT ;  /* 0x0000000b05057c10 */ /* 0x000fe2000affe4ff */
[----:B------:R-:W-:Y:S01]  /*139c0*/  @P4 STG.E.U16 desc[UR36][R6.64+0x1f0], R13 ;  /* 0x0001f00d06004986 */ /* 0x000fe2000c101524 */
[----:B------:R-:W-:-:S03]  /*139d0*/  ISETP.GT.AND P0, PT, R153, 0x88, PT ;  /* 0x000000889900780c */ /* 0x000fc60003f04270 */
[----:B------:R0:W-:Y:S01]  /*139e0*/  @P2 STG.E.U16 desc[UR36][R6.64+0x1f2], R3 ;  /* 0x0001f20306002986 */ /* 0x0001e2000c101524 */
[----:B------:R-:W-:-:S03]  /*139f0*/  ISETP.GT.AND P4, PT, R0, RZ, P1 ;  /* 0x000000ff0000720c */ /* 0x000fc60000f84270 */
[----:B------:R-:W-:Y:S01]  /*13a00*/  @P3 STG.E.U16 desc[UR36][R4.64+0x2], R25 ;  /* 0x0000021904003986 */ /* 0x000fe2000c101524 */
[----:B------:R-:W-:Y:S02]  /*13a10*/  IADD3 R10, P3, R4, UR5, RZ ;  /* 0x00000005040a7c10 */ /* 0x000fe4000ff7e0ff */
[----:B------:R-:W-:Y:S01]  /*13a20*/  ISETP.GT.AND P2, PT, R0, RZ, P0 ;  /* 0x000000ff0000720c */ /* 0x000fe20000744270 */
[-C--:B------:R-:W-:Y:S01]  /*13a30*/  FMUL R24, R24, R2.reuse ;  /* 0x0000000218187220 */ /* 0x080fe20000400000 */
[-C--:B------:R-:W-:Y:S01]  /*13a40*/  FMUL R26, R26, R2.reuse ;  /* 0x000000021a1a7220 */ /* 0x080fe20000400000 */
[C---:B------:R-:W-:Y:S02]  /*13a50*/  ISETP.GT.AND P5, PT, R0.reuse, 0x1, P0 ;  /* 0x000000010000780c */ /* 0x040fe400007a4270 */
[----:B------:R-:W-:Y:S02]  /*13a60*/  IADD3.X R11, R5, UR4, RZ, P3, !PT ;  /* 0x00000004050b7c10 */ /* 0x000fe40009ffe4ff */
[----:B------:R-:W-:Y:S01]  /*13a70*/  ISETP.GT.AND P3, PT, R0, 0x9, P1 ;  /* 0x000000090000780c */ /* 0x000fe20000f64270 */
[-C--:B------:R-:W-:Y:S01]  /*13a80*/  FMUL R27, R27, R2.reuse ;  /* 0x000000021b1b7220 */ /* 0x080fe20000400000 */
[----:B------:R-:W-:Y:S01]  /*13a90*/  FMUL R29, R29, R2 ;  /* 0x000000021d1d7220 */ /* 0x000fe20000400000 */
[----:B------:R-:W-:-:S02]  /*13aa0*/  F2FP.BF16.F32.PACK_AB R24, RZ, R24 ;  /* 0x00000018ff18723e */ /* 0x000fc400000010ff */
[----:B------:R-:W-:Y:S02]  /*13ab0*/  F2FP.BF16.F32.PACK_AB R26, RZ, R26 ;  /* 0x0000001aff1a723e */ /* 0x000fe400000010ff */
[----:B------:R-:W-:Y:S01]  /*13ac0*/  F2FP.BF16.F32.PACK_AB R27, RZ, R27 ;  /* 0x0000001bff1b723e */ /* 0x000fe200000010ff */
[----:B------:R-:W-:Y:S01]  /*13ad0*/  @P4 STG.E.U16 desc[UR36][R4.64], R24 ;  /* 0x0000001804004986 */ /* 0x000fe2000c101524 */
[----:B------:R-:W-:Y:S02]  /*13ae0*/  F2FP.BF16.F32.PACK_AB R29, RZ, R29 ;  /* 0x0000001dff1d723e */ /* 0x000fe400000010ff */
[C---:B------:R-:W-:Y:S01]  /*13af0*/  ISETP.GT.AND P4, PT, R0.reuse, 0x8, P1 ;  /* 0x000000080000780c */ /* 0x040fe20000f84270 */
[----:B------:R-:W-:Y:S01]  /*13b00*/  @P2 STG.E.U16 desc[UR36][R10.64], R26 ;  /* 0x0000001a0a002986 */ /* 0x000fe2000c101524 */
[----:B------:R-:W-:Y:S01]  /*13b10*/  ISETP.GT.AND P2, PT, R0, 0x8, P0 ;  /* 0x000000080000780c */ /* 0x000fe20000744270 */
[-C--:B------:R-:W-:Y:S01]  /*13b20*/  FMUL R28, R28, R2.reuse ;  /* 0x000000021c1c7220 */ /* 0x080fe20000400000 */
[----:B------:R-:W-:Y:S01]  /*13b30*/  FMUL R30, R30, R2 ;  /* 0x000000021e1e7220 */ /* 0x000fe20000400000 */
[----:B------:R-:W-:Y:S01]  /*13b40*/  @P5 STG.E.U16 desc[UR36][R10.64+0x2], R27 ;  /* 0x0000021b0a005986 */ /* 0x000fe2000c101524 */
[----:B------:R-:W-:-:S03]  /*13b50*/  ISETP.GT.AND P5, PT, R0, 0x9, P0 ;  /* 0x000000090000780c */ /* 0x000fc600007a4270 */
[----:B------:R-:W-:Y:S01]  /*13b60*/  @P3 STG.E.U16 desc[UR36][R4.64+0x12], R29 ;  /* 0x0000121d04003986 */ /* 0x000fe2000c101524 */
[----:B0-----:R-:W-:Y:S02]  /*13b70*/  IADD3 R6, P3, R4, UR5, RZ ;  /* 0x0000000504067c10 */ /* 0x001fe4000ff7e0ff */
[----:B------:R-:W-:Y:S01]  /*13b80*/  F2FP.BF16.F32.PACK_AB R28, RZ, R28 ;  /* 0x0000001cff1c723e */ /* 0x000fe200000010ff */
[----:B------:R-:W-:Y:S01]  /*13b90*/  FMUL R31, R31, R2 ;  /* 0x000000021f1f7220 */ /* 0x000fe20000400000 */
[----:B------:R-:W-:Y:S02]  /*13ba0*/  F2FP.BF16.F32.PACK_AB R30, RZ, R30 ;  /* 0x0000001eff1e723e */ /* 0x000fe400000010ff */
[----:B------:R-:W-:Y:S01]  /*13bb0*/  IADD3.X R7, R5, UR4, RZ, P3, !PT ;  /* 0x0000000405077c10 */ /* 0x000fe20009ffe4ff */
[----:B------:R-:W-:Y:S01]  /*13bc0*/  @P4 STG.E.U16 desc[UR36][R4.64+0x10], R28 ;  /* 0x0000101c04004986 */ /* 0x000fe2000c101524 */
[----:B------:R-:W-:-:S03]  /*13bd0*/  F2FP.BF16.F32.PACK_AB R31, RZ, R31 ;  /* 0x0000001fff1f723e */ /* 0x000fc600000010ff */
[----:B------:R0:W-:Y:S01]  /*13be0*/  @P2 STG.E.U16 desc[UR36][R6.64+0x10], R30 ;  /* 0x0000101e06002986 */ /* 0x0001e2000c101524 */
[C---:B------:R-:W-:Y:S02]  /*13bf0*/  ISETP.GT.AND P2, PT, R0.reuse, 0x10, P0 ;  /* 0x000000100000780c */ /* 0x040fe40000744270 */
[C---:B------:R-:W-:Y:S01]  /*13c00*/  ISETP.GT.AND P4, PT, R0.reuse, 0x10, P1 ;  /* 0x000000100000780c */ /* 0x040fe20000f84270 */
[----:B------:R-:W-:Y:S01]  /*13c10*/  @P5 STG.E.U16 desc[UR36][R8.64+0x12], R31 ;  /* 0x0000121f08005986 */ /* 0x000fe2000c101524 */
[----:B------:R-:W-:Y:S01]  /*13c20*/  ISETP.GT.AND P3, PT, R0, 0x11, P1 ;  /* 0x000000110000780c */ /* 0x000fe20000f64270 */
[-C--:B------:R-:W-:Y:S01]  /*13c30*/  FMUL R32, R32, R2.reuse ;  /* 0x0000000220207220 */ /* 0x080fe20000400000 */
[----:B------:R-:W-:Y:S01]  /*13c40*/  ISETP.GT.AND P5, PT, R0, 0x11, P0 ;  /* 0x000000110000780c */ /* 0x000fe200007a4270 */
[-C--:B------:R-:W-:Y:S01]  /*13c50*/  FMUL R33, R33, R2.reuse ;  /* 0x0000000221217220 */ /* 0x080fe20000400000 */
[----:B------:R-:W-:Y:S02]  /*13c60*/  FMUL R34, R34, R2 ;  /* 0x0000000222227220 */ /* 0x000fe40000400000 */
[----:B------:R-:W-:-:S02]  /*13c70*/  F2FP.BF16.F32.PACK_AB R32, RZ, R32 ;  /* 0x00000020ff20723e */ /* 0x000fc400000010ff */
[----:B------:R-:W-:Y:S01]  /*13c80*/  F2FP.BF16.F32.PACK_AB R33, RZ, R33 ;  /* 0x00000021ff21723e */ /* 0x000fe200000010ff */
[----:B0-----:R-:W-:Y:S01]  /*13c90*/  @P2 IMAD.MOV.U32 R6, RZ, RZ, R8 ;  /* 0x000000ffff062224 */ /* 0x001fe200078e0008 */
[----:B------:R-:W-:Y:S01]  /*13ca0*/  F2FP.BF16.F32.PACK_AB R34, RZ, R34 ;  /* 0x00000022ff22723e */ /* 0x000fe200000010ff */
[----:B------:R-:W-:Y:S02]  /*13cb0*/  @P2 IMAD.MOV.U32 R7, RZ, RZ, R9 ;  /* 0x000000ffff072224 */ /* 0x000fe400078e0009 */
[----:B------:R-:W-:Y:S01]  /*13cc0*/  FMUL R35, R35, R2 ;  /* 0x0000000223237220 */ /* 0x000fe20000400000 */
[----:B------:R-:W-:Y:S04]  /*13cd0*/  @P4 STG.E.U16 desc[UR36][R4.64+0x20], R32 ;  /* 0x0000202004004986 */ /* 0x000fe8000c101524 */
[----:B------:R-:W-:Y:S01]  /*13ce0*/  @P3 STG.E.U16 desc[UR36][R4.64+0x22], R33 ;  /* 0x0000222104003986 */ /* 0x000fe2000c101524 */
[----:B------:R-:W-:-:S03]  /*13cf0*/  F2FP.BF16.F32.PACK_AB R35, RZ, R35 ;  /* 0x00000023ff23723e */ /* 0x000fc600000010ff */
[----:B------:R0:W-:Y:S01]  /*13d00*/  @P2 STG.E.U16 desc[UR36][R6.64+0x20], R34 ;  /* 0x0000202206002986 */ /* 0x0001e2000c101524 */
[C---:B------:R-:W-:Y:S02]  /*13d10*/  ISETP.GT.AND P2, PT, R0.reuse, 0x18, P0 ;  /* 0x000000180000780c */ /* 0x040fe40000744270 */
[C---:B------:R-:W-:Y:S02]  /*13d20*/  ISETP.GT.AND P4, PT, R0.reuse, 0x18, P1 ;  /* 0x000000180000780c */ /* 0x040fe40000f84270 */
[----:B------:R-:W-:Y:S02]  /*13d30*/  ISETP.GT.AND P3, PT, R0, 0x19, P1 ;  /* 0x000000190000780c */ /* 0x000fe40000f64270 */
[----:B0-----:R-:W-:Y:S01]  /*13d40*/  @P5 MOV R6, R8 ;  /* 0x0000000800065202 */ /* 0x001fe20000000f00 */
[----:B------:R-:W-:Y:S02]  /*13d50*/  @P5 IMAD.MOV.U32 R7, RZ, RZ, R9 ;  /* 0x000000ffff075224 */ /* 0x000fe400078e0009 */
[-C--:B------:R-:W-:Y:S01]  /*13d60*/  FMUL R36, R36, R2.reuse ;  /* 0x0000000224247220 */ /* 0x080fe20000400000 */
[----:B------:R-:W-:-:S02]  /*13d70*/  FMUL R37, R37, R2 ;  /* 0x0000000225257220 */ /* 0x000fc40000400000 */
[----:B------:R0:W-:Y:S01]  /*13d80*/  @P5 STG.E.U16 desc[UR36][R6.64+0x22], R35 ;  /* 0x0000222306005986 */ /* 0x0001e2000c101524 */
[----:B------:R-:W-:Y:S01]  /*13d90*/  ISETP.GT.AND P5, PT, R0, 0x19, P0 ;  /* 0x000000190000780c */ /* 0x000fe200007a4270 */
[----:B------:R-:W-:Y:S01]  /*13da0*/  FMUL R38, R38, R2 ;  /* 0x0000000226267220 */ /* 0x000fe20000400000 */
[----:B------:R-:W-:Y:S02]  /*13db0*/  F2FP.BF16.F32.PACK_AB R36, RZ, R36 ;  /* 0x00000024ff24723e */ /* 0x000fe400000010ff */
[----:B------:R-:W-:Y:S01]  /*13dc0*/  F2FP.BF16.F32.PACK_AB R37, RZ, R37 ;  /* 0x00000025ff25723e */ /* 0x000fe200000010ff */
[----:B------:R-:W-:Y:S01]  /*13dd0*/  FMUL R39, R39, R2 ;  /* 0x0000000227277220 */ /* 0x000fe20000400000 */
[----:B------:R-:W-:Y:S01]  /*13de0*/  F2FP.BF16.F32.PACK_AB R38, RZ, R38 ;  /* 0x00000026ff26723e */ /* 0x000fe200000010ff */
[----:B------:R-:W-:Y:S01]  /*13df0*/  @P4 STG.E.U16 desc[UR36][R4.64+0x30], R36 ;  /* 0x0000302404004986 */ /* 0x000fe2000c101524 */
[----:B0-----:R-:W-:Y:S02]  /*13e00*/  @P2 IMAD.MOV.U32 R6, RZ, RZ, R8 ;  /* 0x000000ffff062224 */ /* 0x001fe400078e0008 */
[----:B------:R-:W-:Y:S01]  /*13e10*/  @P2 IMAD.MOV.U32 R7, RZ, RZ, R9 ;  /* 0x000000ffff072224 */ /* 0x000fe200078e0009 */
[----:B------:R-:W-:Y:S01]  /*13e20*/  @P3 STG.E.U16 desc[UR36][R4.64+0x32], R37 ;  /* 0x0000322504003986 */ /* 0x000fe2000c101524 */
[----:B------:R-:W-:-:S03]  /*13e30*/  F2FP.BF16.F32.PACK_AB R39, RZ, R39 ;  /* 0x00000027ff27723e */ /* 0x000fc600000010ff */
[----:B------:R0:W-:Y:S01]  /*13e40*/  @P2 STG.E.U16 desc[UR36][R6.64+0x30], R38 ;  /* 0x0000302606002986 */ /* 0x0001e2000c101524 */
[C---:B------:R-:W-:Y:S02]  /*13e50*/  ISETP.GT.AND P2, PT, R0.reuse, 0x20, P0 ;  /* 0x000000200000780c */ /* 0x040fe40000744270 */
[C---:B------:R-:W-:Y:S02]  /*13e60*/  ISETP.GT.AND P4, PT, R0.reuse, 0x20, P1 ;  /* 0x000000200000780c */ /* 0x040fe40000f84270 */
[----:B------:R-:W-:Y:S01]  /*13e70*/  ISETP.GT.AND P3, PT, R0, 0x21, P1 ;  /* 0x000000210000780c */ /* 0x000fe20000f64270 */
[----:B0-----:R-:W-:Y:S02]  /*13e80*/  @P5 IMAD.MOV.U32 R6, RZ, RZ, R8 ;  /* 0x000000ffff065224 */ /* 0x001fe400078e0008 */
        /* <DEDUP_REMOVED lines=11> */
[----:B0-----:R-:W-:Y:S01]  /*13f40*/  @P2 MOV R6, R8 ;  /* 0x0000000800062202 */ /* 0x001fe20000000f00 */
[----:B------:R-:W-:-:S02]  /*13f50*/  @P2 IMAD.MOV.U32 R7, RZ, RZ, R9 ;  /* 0x000000ffff072224 */ /* 0x000fc400078e0009 */
        /* <DEDUP_REMOVED lines=466> */
[-C--:B------:R-:W-:Y:S01]  /*15c80*/  FMUL R136, R136, R2.reuse ;  /* 0x0000000288887220 */ /* 0x080fe20000400000 */
[----:B0-----:R-:W-:Y:S02]  /*15c90*/  @P5 IMAD.MOV.U32 R6, RZ, RZ, R8 ;  /* 0x000000ffff065224 */ /* 0x001fe400078e0008 */
[----:B------:R-:W-:Y:S02]  /*15ca0*/  @P5 IMAD.MOV.U32 R7, RZ, RZ, R9 ;  /* 0x000000ffff075224 */ /* 0x000fe400078e0009 */
[-C--:B------:R-:W-:Y:S01]  /*15cb0*/  FMUL R137, R137, R2.reuse ;  /* 0x0000000289897220 */ /* 0x080fe20000400000 */
[----:B------:R-:W-:-:S02]  /*15cc0*/  FMUL R138, R138, R2 ;  /* 0x000000028a8a7220 */ /* 0x000fc40000400000 */
[----:B------:R0:W-:Y:S01]  /*15cd0*/  @P5 STG.E.U16 desc[UR36][R6.64+0x1b2], R135 ;  /* 0x0001b28706005986 */ /* 0x0001e2000c101524 */
[----:B------:R-:W-:Y:S02]  /*15ce0*/  ISETP.GT.AND P5, PT, R0, 0xe1, P0 ;  /* 0x000000e10000780c */ /* 0x000fe400007a4270 */
        /* <DEDUP_REMOVED lines=8> */
[----:B------:R-:W-:Y:S01]  /*15d70*/  ISETP.GT.AND P4, PT, R0, 0xe8, P1 ;  /* 0x000000e80000780c */ /* 0x000fe20000f84270 */
[-C--:B------:R-:W-:Y:S01]  /*15d80*/  FMUL R140, R140, R2.reuse ;  /* 0x000000028c8c7220 */ /* 0x080fe20000400000 */
[----:B------:R-:W-:Y:S01]  /*15d90*/  F2FP.BF16.F32.PACK_AB R139, RZ, R139 ;  /* 0x0000008bff8b723e */ /* 0x000fe200000010ff */
[----:B------:R0:W-:Y:S01]  /*15da0*/  @P2 STG.E.U16 desc[UR36][R6.64+0x1c0], R138 ;  /* 0x0001c08a06002986 */ /* 0x0001e2000c101524 */
[C---:B------:R-:W-:Y:S02]  /*15db0*/  ISETP.GT.AND P2, PT, R0.reuse, 0xe8, P0 ;  /* 0x000000e80000780c */ /* 0x040fe40000744270 */
[----:B------:R-:W-:Y:S01]  /*15dc0*/  ISETP.GT.AND P3, PT, R0, 0xe9, P1 ;  /* 0x000000e90000780c */ /* 0x000fe20000f64270 */
[----:B------:R-:W-:Y:S01]  /*15dd0*/  FMUL R141, R141, R2 ;  /* 0x000000028d8d7220 */ /* 0x000fe20000400000 */
[----:B------:R-:W-:Y:S01]  /*15de0*/  F2FP.BF16.F32.PACK_AB R140, RZ, R140 ;  /* 0x0000008cff8c723e */ /* 0x000fe200000010ff */
[----:B0-----:R-:W-:-:S02]  /*15df0*/  @P5 IMAD.MOV.U32 R6, RZ, RZ, R8 ;  /* 0x000000ffff065224 */ /* 0x001fc400078e0008 */
[----:B------:R-:W-:Y:S02]  /*15e00*/  @P5 IMAD.MOV.U32 R7, RZ, RZ, R9 ;  /* 0x000000ffff075224 */ /* 0x000fe400078e0009 */
[----:B------:R-:W-:-:S03]  /*15e10*/  FMUL R142, R142, R2 ;  /* 0x000000028e8e7220 */ /* 0x000fc60000400000 */
[----:B------:R0:W-:Y:S01]  /*15e20*/  @P5 STG.E.U16 desc[UR36][R6.64+0x1c2], R139 ;  /* 0x0001c28b06005986 */ /* 0x0001e2000c101524 */
[C---:B------:R-:W-:Y:S02]  /*15e30*/  ISETP.GT.AND P5, PT, R0.reuse, 0xe9, P0 ;  /* 0x000000e90000780c */ /* 0x040fe400007a4270 */
[----:B------:R-:W-:Y:S01]  /*15e40*/  F2FP.BF16.F32.PACK_AB R141, RZ, R141 ;  /* 0x0000008dff8d723e */ /* 0x000fe200000010ff */
[----:B------:R-:W-:Y:S01]  /*15e50*/  @P4 STG.E.U16 desc[UR36][R4.64+0x1d0], R140 ;  /* 0x0001d08c04004986 */ /* 0x000fe2000c101524 */
[----:B------:R-:W-:Y:S01]  /*15e60*/  ISETP.GT.AND P4, PT, R0, 0xf0, P1 ;  /* 0x000000f00000780c */ /* 0x000fe20000f84270 */
[----:B------:R-:W-:Y:S01]  /*15e70*/  FMUL R143, R143, R2 ;  /* 0x000000028f8f7220 */ /* 0x000fe20000400000 */
[----:B------:R-:W-:Y:S01]  /*15e80*/  F2FP.BF16.F32.PACK_AB R142, RZ, R142 ;  /* 0x0000008eff8e723e */ /* 0x000fe200000010ff */
[----:B------:R-:W-:Y:S01]  /*15e90*/  FMUL R144, R144, R2 ;  /* 0x0000000290907220 */ /* 0x000fe20000400000 */
[----:B------:R-:W-:Y:S01]  /*15ea0*/  @P3 STG.E.U16 desc[UR36][R4.64+0x1d2], R141 ;  /* 0x0001d28d04003986 */ /* 0x000fe2000c101524 */
[----:B0-----:R-:W-:-:S02]  /*15eb0*/  @P2 IMAD.MOV.U32 R6, RZ, RZ, R8 ;  /* 0x000000ffff062224 */ /* 0x001fc400078e0008 */
[----:B------:R-:W-:Y:S01]  /*15ec0*/  @P2 IMAD.MOV.U32 R7, RZ, RZ, R9 ;  /* 0x000000ffff072224 */ /* 0x000fe200078e0009 */
[C---:B------:R-:W-:Y:S01]  /*15ed0*/  ISETP.GT.AND P3, PT, R0.reuse, 0xf1, P1 ;  /* 0x000000f10000780c */ /* 0x040fe20000f64270 */
[----:B------:R-:W-:Y:S01]  /*15ee0*/  FMUL R145, R145, R2 ;  /* 0x0000000291917220 */ /* 0x000fe20000400000 */
[----:B------:R-:W-:Y:S02]  /*15ef0*/  F2FP.BF16.F32.PACK_AB R143, RZ, R143 ;  /* 0x0000008fff8f723e */ /* 0x000fe400000010ff */
[----:B------:R0:W-:Y:S01]  /*15f00*/  @P2 STG.E.U16 desc[UR36][R6.64+0x1d0], R142 ;  /* 0x0001d08e06002986 */ /* 0x0001e2000c101524 */
[----:B------:R-:W-:Y:S02]  /*15f10*/  F2FP.BF16.F32.PACK_AB R144, RZ, R144 ;  /* 0x00000090ff90723e */ /* 0x000fe400000010ff */
[----:B------:R-:W-:Y:S02]  /*15f20*/  ISETP.GT.AND P2, PT, R0, 0xf0, P0 ;  /* 0x000000f00000780c */ /* 0x000fe40000744270 */
[----:B------:R-:W-:-:S02]  /*15f30*/  F2FP.BF16.F32.PACK_AB R145, RZ, R145 ;  /* 0x00000091ff91723e */ /* 0x000fc400000010ff */
[----:B0-----:R-:W-:Y:S01]  /*15f40*/  @P5 MOV R6, R8 ;  /* 0x0000000800065202 */ /* 0x001fe20000000f00 */
[----:B------:R-:W-:Y:S02]  /*15f50*/  @P5 IMAD.MOV.U32 R7, RZ, RZ, R9 ;  /* 0x000000ffff075224 */ /* 0x000fe400078e0009 */
[----:B------:R-:W-:-:S03]  /*15f60*/  FMUL R146, R146, R2 ;  /* 0x0000000292927220 */ /* 0x000fc60000400000 */
[----:B------:R0:W-:Y:S04]  /*15f70*/  @P5 STG.E.U16 desc[UR36][R6.64+0x1d2], R143 ;  /* 0x0001d28f06005986 */ /* 0x0001e8000c101524 */
[----:B------:R-:W-:Y:S01]  /*15f80*/  @P4 STG.E.U16 desc[UR36][R4.64+0x1e0], R144 ;  /* 0x0001e09004004986 */ /* 0x000fe2000c101524 */
[----:B------:R-:W-:-:S03]  /*15f90*/  ISETP.GT.AND P4, PT, R0, 0xf1, P0 ;  /* 0x000000f10000780c */ /* 0x000fc60000784270 */
[----:B------:R-:W-:Y:S01]  /*15fa0*/  @P3 STG.E.U16 desc[UR36][R4.64+0x1e2], R145 ;  /* 0x0001e29104003986 */ /* 0x000fe2000c101524 */
[C---:B------:R-:W-:Y:S02]  /*15fb0*/  ISETP.GT.AND P3, PT, R0.reuse, 0xf8, P1 ;  /* 0x000000f80000780c */ /* 0x040fe40000f64270 */
[C---:B------:R-:W-:Y:S01]  /*15fc0*/  ISETP.GT.AND P1, PT, R0.reuse, 0xf9, P1 ;  /* 0x000000f90000780c */ /* 0x040fe20000f24270 */
[----:B0-----:R-:W-:Y:S01]  /*15fd0*/  @P2 IMAD.MOV.U32 R6, RZ, RZ, R8 ;  /* 0x000000ffff062224 */ /* 0x001fe200078e0008 */
[----:B------:R-:W-:Y:S01]  /*15fe0*/  F2FP.BF16.F32.PACK_AB R146, RZ, R146 ;  /* 0x00000092ff92723e */ /* 0x000fe200000010ff */
[----:B------:R-:W-:Y:S01]  /*15ff0*/  @P2 IMAD.MOV.U32 R7, RZ, RZ, R9 ;  /* 0x000000ffff072224 */ /* 0x000fe200078e0009 */
[----:B------:R-:W-:Y:S01]  /*16000*/  ISETP.GT.AND P5, PT, R0, 0xf8, P0 ;  /* 0x000000f80000780c */ /* 0x000fe200007a4270 */
[-C--:B------:R-:W-:Y:S01]  /*16010*/  FMUL R147, R147, R2.reuse ;  /* 0x0000000293937220 */ /* 0x080fe20000400000 */
[-C--:B------:R-:W-:Y:S01]  /*16020*/  FMUL R148, R148, R2.reuse ;  /* 0x0000000294947220 */ /* 0x080fe20000400000 */
[----:B------:R-:W-:Y:S01]  /*16030*/  FMUL R149, R149, R2 ;  /* 0x0000000295957220 */ /* 0x000fe20000400000 */
[----:B------:R0:W-:Y:S01]  /*16040*/  @P2 STG.E.U16 desc[UR36][R6.64+0x1e0], R146 ;  /* 0x0001e09206002986 */ /* 0x0001e2000c101524 */
[----:B------:R-:W-:-:S02]  /*16050*/  ISETP.GT.AND P0, PT, R0, 0xf9, P0 ;  /* 0x000000f90000780c */ /* 0x000fc40000704270 */
[----:B------:R-:W-:Y:S01]  /*16060*/  F2FP.BF16.F32.PACK_AB R147, RZ, R147 ;  /* 0x00000093ff93723e */ /* 0x000fe200000010ff */
[----:B------:R-:W-:Y:S01]  /*16070*/  FMUL R150, R150, R2 ;  /* 0x0000000296967220 */ /* 0x000fe20000400000 */
[----:B------:R-:W-:Y:S02]  /*16080*/  F2FP.BF16.F32.PACK_AB R148, RZ, R148 ;  /* 0x00000094ff94723e */ /* 0x000fe400000010ff */
[----:B------:R-:W-:Y:S01]  /*16090*/  F2FP.BF16.F32.PACK_AB R149, RZ, R149 ;  /* 0x00000095ff95723e */ /* 0x000fe200000010ff */
[----:B------:R-:W-:Y:S01]  /*160a0*/  FMUL R151, R151, R2 ;  /* 0x0000000297977220 */ /* 0x000fe20000400000 */
[----:B0-----:R-:W-:Y:S02]  /*160b0*/  @P4 IMAD.MOV.U32 R6, RZ, RZ, R8 ;  /* 0x000000ffff064224 */ /* 0x001fe400078e0008 */
[----:B------:R-:W-:Y:S01]  /*160c0*/  @P4 IMAD.MOV.U32 R7, RZ, RZ, R9 ;  /* 0x000000ffff074224 */ /* 0x000fe200078e0009 */
[----:B------:R-:W-:-:S04]  /*160d0*/  F2FP.BF16.F32.PACK_AB R150, RZ, R150 ;  /* 0x00000096ff96723e */ /* 0x000fc800000010ff */
[----:B------:R-:W-:Y:S01]  /*160e0*/  @P4 STG.E.U16 desc[UR36][R6.64+0x1e2], R147 ;  /* 0x0001e29306004986 */ /* 0x000fe2000c101524 */
[----:B------:R-:W-:-:S03]  /*160f0*/  F2FP.BF16.F32.PACK_AB R151, RZ, R151 ;  /* 0x00000097ff97723e */ /* 0x000fc600000010ff */
[----:B------:R-:W-:Y:S04]  /*16100*/  @P3 STG.E.U16 desc[UR36][R4.64+0x1f0], R148 ;  /* 0x0001f09404003986 */ /* 0x000fe8000c101524 */
[----:B------:R0:W-:Y:S02]  /*16110*/  @P1 STG.E.U16 desc[UR36][R4.64+0x1f2], R149 ;  /* 0x0001f29504001986 */ /* 0x0001e4000c101524 */
[----:B0-----:R-:W-:Y:S01]  /*16120*/  @P5 MOV R4, R8 ;  /* 0x0000000800045202 */ /* 0x001fe20000000f00 */
[----:B------:R-:W-:-:S05]  /*16130*/  @P5 IMAD.MOV.U32 R5, RZ, RZ, R9 ;  /* 0x000000ffff055224 */ /* 0x000fca00078e0009 */
[----:B------:R0:W-:Y:S04]  /*16140*/  @P5 STG.E.U16 desc[UR36][R4.64+0x1f0], R150 ;  /* 0x0001f09604005986 */ /* 0x0001e8000c101524 */
[----:B------:R0:W-:Y:S02]  /*16150*/  @P0 STG.E.U16 desc[UR36][R8.64+0x1f2], R151 ;  /* 0x0001f29708000986 */ /* 0x0001e4000c101524 */
.L_x_542:
[----:B------:R-:W-:Y:S05]  /*16160*/  BSYNC B0 ;  /* 0x0000000000007941 */ /* 0x000fea0003800000 */
.L_x_34:
[----:B0-----:R-:W2:Y:S04]  /*16170*/  LDL.LU R5, [R1+0x200] ;  /* 0x0002000001057983 */ /* 0x001ea80000300800 */
[----:B------:R-:W2:Y:S01]  /*16180*/  LDL.LU R4, [R1+0x204] ;  /* 0x0002040001047983 */ /* 0x000ea20000300800 */
[----:B------:R-:W-:Y:S01]  /*16190*/  ULDC UR4, c[0x0][0xc] ;  /* 0x0000030000047ab9 */ /* 0x000fe20000000800 */
[----:B------:R-:W-:Y:S01]  /*161a0*/  ULDC UR5, c[0x0][0x10] ;  /* 0x0000040000057ab9 */ /* 0x000fe20000000800 */
[----:B-----5:R-:W2:Y:S01]  /*161b0*/  LDC R3, c[0x0][0x14] ;  /* 0x00000500ff037b82 */ /* 0x020ea20000000800 */
[----:B------:R-:W-:Y:S01]  /*161c0*/  UIMAD.WIDE.U32 UR4, UR4, UR5, URZ ;  /* 0x00000005040472a5 */ /* 0x000fe2000f8e003f */
[----:B----4-:R-:W-:Y:S01]  /*161d0*/  PRMT R0, RZ, 0x7610, R0 ;  /* 0x00007610ff007816 */ /* 0x010fe20000000000 */
[----:B------:R-:W-:Y:S01]  /*161e0*/  UMOV UR42, 0xffffffff ;  /* 0xffffffff002a7882 */ /* 0x000fe20000000000 */
[----:B------:R-:W-:-:S03]  /*161f0*/  UMOV UR43, 0xffffffff ;  /* 0xffffffff002b7882 */ /* 0x000fc60000000000 */
[----:B--2---:R-:W-:-:S04]  /*16200*/  IMAD.WIDE.U32 R4, R3, UR4, R4 ;  /* 0x0000000403047c25 */ /* 0x004fc8000f8e0004 */
[----:B------:R-:W-:Y:S01]  /*16210*/  IMAD R3, R3, UR5, RZ ;  /* 0x0000000503037c24 */ /* 0x000fe2000f8e02ff */
[----:B------:R-:W-:Y:S01]  /*16220*/  ULDC.64 UR4, c[0x0][0x650] ;  /* 0x0001940000047ab9 */ /* 0x000fe20000000a00 */
[----:B------:R-:W-:Y:S01]  /*16230*/  IMAD.MOV.U32 R7, RZ, RZ, R4 ;  /* 0x000000ffff077224 */ /* 0x000fe200078e0004 */
[----:B------:R-:W-:Y:S01]  /*16240*/  ISETP.GE.U32.AND P0, PT, R4, UR4, PT ;  /* 0x0000000404007c0c */ /* 0x000fe2000bf06070 */
[----:B------:R-:W-:-:S05]  /*16250*/  IMAD.IADD R6, R5, 0x1, R3 ;  /* 0x0000000105067824 */ /* 0x000fca00078e0203 */
[----:B------:R0:W-:Y:S01]  /*16260*/  STL [R1+0x200], R6 ;  /* 0x0002000601007387 */ /* 0x0001e20000100800 */
[----:B------:R-:W-:-:S03]  /*16270*/  ISETP.GE.U32.AND.EX P0, PT, R6, UR5, PT, P0 ;  /* 0x0000000506007c0c */ /* 0x000fc6000bf06100 */
[----:B------:R0:W-:Y:S10]  /*16280*/  STL [R1+0x204], R7 ;  /* 0x0002040701007387 */ /* 0x0001f40000100800 */
[----:B0-----:R-:W-:Y:S05]  /*16290*/  @P0 BRA `(.L_x_543) ;  /* 0x0000000400880947 */ /* 0x001fea0003800000 */
[----:B------:R-:W0:Y:S01]  /*162a0*/  S2UR UR6, SR_CTAID.X ;  /* 0x00000000000679c3 */ /* 0x000e220000002500 */
[----:B------:R-:W-:Y:S01]  /*162b0*/  ULDC.64 UR12, c[0x0][0x628] ;  /* 0x00018a00000c7ab9 */ /* 0x000fe20000000a00 */
[----:B------:R-:W-:Y:S01]  /*162c0*/  ULDC UR4, c[0x0][0x150] ;  /* 0x0000540000047ab9 */ /* 0x000fe20000000800 */
[----:B------:R-:W-:Y:S01]  /*162d0*/  ISETP.NE.U32.AND P0, PT, RZ, UR12, PT ;  /* 0x0000000cff007c0c */ /* 0x000fe2000bf05070 */
[----:B------:R-:W-:Y:S01]  /*162e0*/  ULDC UR15, c[0x0][0x630] ;  /* 0x00018c00000f7ab9 */ /* 0x000fe20000000800 */
[C---:B------:R-:W-:Y:S01]  /*162f0*/  R2UR UR16, R7.reuse ;  /* 0x00000000071072ca */ /* 0x040fe200000e0000 */
[----:B------:R-:W-:Y:S01]  /*16300*/  ULDC UR19, c[0x0][0x154] ;  /* 0x0000550000137ab9 */ /* 0x000fe20000000800 */
[----:B------:R-:W-:Y:S01]  /*16310*/  ISETP.NE.AND.EX P0, PT, RZ, UR13, PT, P0 ;  /* 0x0000000dff007c0c */ /* 0x000fe2000bf05300 */
[----:B------:R-:W2:Y:S01]  /*16320*/  S2UR UR18, SR_CTAID.Y ;  /* 0x00000000001279c3 */ /* 0x000ea20000002600 */
[----:B------:R-:W-:Y:S02]  /*16330*/  R2UR UR17, R6 ;  /* 0x00000000061172ca */ /* 0x000fe400000e0000 */
[----:B------:R-:W-:-:S02]  /*16340*/  R2UR UR10, R7 ;  /* 0x00000000070a72ca */ /* 0x000fc400000e0000 */
[----:B------:R-:W-:Y:S02]  /*16350*/  R2UR UR11, R6 ;  /* 0x00000000060b72ca */ /* 0x000fe400000e0000 */
[----:B0-----:R-:W-:-:S05]  /*16360*/  I2FP.F32.U32 R0, UR6 ;  /* 0x0000000600007c45 */ /* 0x001fca0008201000 */
[----:B------:R-:W-:-:S04]  /*16370*/  FMUL R0, R0, UR4 ;  /* 0x0000000400007c20 */ /* 0x000fc80008400000 */
[----:B------:R0:W4:Y:S01]  /*16380*/  F2I.U32.TRUNC.NTZ R3, R0 ;  /* 0x0000000000037305 */ /* 0x000122000020f000 */
[----:B--2---:R-:W-:Y:S05]  /*16390*/  @!P0 BRA `(.L_x_544) ;  /* 0x0000000000308947 */ /* 0x004fea0003800000 */
        /* <DEDUP_REMOVED lines=12> */
.L_x_544:
[----:B------:R-:W-:Y:S01]  /*16460*/  USHF.R.U64 UR43, UR10, UR15, UR11 ;  /* 0x0000000f0a2b7299 */ /* 0x000fe2000800120b */
[----:B0-----:R-:W-:Y:S01]  /*16470*/  I2FP.F32.U32 R0, UR18 ;  /* 0x0000001200007c45 */ /* 0x001fe20008201000 */
[----:B------:R-:W-:Y:S02]  /*16480*/  USHF.R.U32.HI UR4, URZ, UR15, UR11 ;  /* 0x0000000f3f047299 */ /* 0x000fe4000801160b */
[----:B------:R-:W-:Y:S02]  /*16490*/  UIADD3 UR10, UP0, URZ, -UR43, URZ ;  /* 0x8000002b3f0a7290 */ /* 0x000fe4000ff1e03f */
[----:B------:R-:W-:Y:S01]  /*164a0*/  FMUL R0, R0, UR19 ;  /* 0x0000001300007c20 */ /* 0x000fe20008400000 */
[----:B------:R-:W-:Y:S01]  /*164b0*/  ULDC.64 UR12, c[0x0][0x620] ;  /* 0x00018800000c7ab9 */ /* 0x000fe20000000a00 */
[----:B------:R-:W-:Y:S01]  /*164c0*/  UIADD3.X UR4, URZ, ~UR4, URZ, UP0, !UPT ;  /* 0x800000043f047290 */ /* 0x000fe200087fe43f */
[----:B------:R-:W-:Y:S01]  /*164d0*/  UMOV UR8, UR16 ;  /* 0x0000001000087c82 */ /* 0x000fe20008000000 */
[----:B------:R-:W-:-:S02]  /*164e0*/  UMOV UR9, UR17 ;  /* 0x0000001100097c82 */ /* 0x000fc40008000000 */
[----:B------:R-:W-:Y:S01]  /*164f0*/  UIMAD UR4, UR4, UR12, URZ ;  /* 0x0000000c040472a4 */ /* 0x000fe2000f8e023f */
[----:B------:R-:W0:Y:S01]  /*16500*/  F2I.U32.TRUNC.NTZ R0, R0 ;  /* 0x0000000000007305 */ /* 0x000e22000020f000 */
[----:B------:R-:W-:Y:S01]  /*16510*/  UIMAD.WIDE.U32 UR8, UR10, UR12, UR8 ;  /* 0x0000000c0a0872a5 */ /* 0x000fe2000f8e0008 */
[----:B----4-:R-:W-:Y:S01]  /*16520*/  R2UR UR12, R3 ;  /* 0x00000000030c72ca */ /* 0x010fe200000e0000 */
[----:B------:R-:W-:Y:S01]  /*16530*/  UIMAD UR10, UR10, UR13, UR4 ;  /* 0x0000000d0a0a72a4 */ /* 0x000fe2000f8e0204 */
[----:B------:R-:W-:Y:S01]  /*16540*/  ULDC UR11, c[0x0][0x618] ;  /* 0x00018600000b7ab9 */ /* 0x000fe20000000800 */
[----:B------:R-:W-:Y:S02]  /*16550*/  ULDC UR21, c[0x0][0x658] ;  /* 0x0001960000157ab9 */ /* 0x000fe40000000800 */
[----:B------:R-:W-:Y:S01]  /*16560*/  UIADD3 UR9, UR9, UR10, URZ ;  /* 0x0000000a09097290 */ /* 0x000fe2000fffe03f */
[----:B------:R-:W-:Y:S01]  /*16570*/  UMOV UR15, 0xffffffff ;  /* 0xffffffff000f7882 */ /* 0x000fe20000000000 */
[----:B------:R-:W-:Y:S01]  /*16580*/  ULDC.64 UR4, c[0x0][0x640] ;  /* 0x0001900000047ab9 */ /* 0x000fe20000000a00 */
[----:B------:R-:W-:Y:S01]  /*16590*/  USHF.L.U32 UR15, UR15, UR21, URZ ;  /* 0x000000150f0f7299 */ /* 0x000fe2000800063f */
[----:B------:R-:W-:Y:S01]  /*165a0*/  ISETP.NE.U32.AND P0, PT, RZ, UR4, PT ;  /* 0x00000004ff007c0c */ /* 0x000fe2000bf05070 */
[----:B------:R-:W-:-:S02]  /*165b0*/  USHF.R.U64 UR16, UR8, UR11, UR9 ;  /* 0x0000000b08107299 */ /* 0x000fc40008001209 */
[----:B------:R-:W-:Y:S01]  /*165c0*/  USHF.R.U32.HI UR8, URZ, UR11, UR9 ;  /* 0x0000000b3f087299 */ /* 0x000fe20008011609 */
[----:B0-----:R-:W-:Y:S01]  /*165d0*/  R2UR UR14, R0 ;  /* 0x00000000000e72ca */ /* 0x001fe200000e0000 */
[----:B------:R-:W-:Y:S01]  /*165e0*/  ULDC UR17, c[0x0][0x608] ;  /* 0x0001820000117ab9 */ /* 0x000fe20000000800 */
[----:B------:R-:W-:Y:S01]  /*165f0*/  ULOP3.LUT UR41, URZ, UR15, URZ, 0x33, !UPT ;  /* 0x0000000f3f297292 */ /* 0x000fe2000f8e333f */
[----:B------:R-:W-:Y:S01]  /*16600*/  ISETP.NE.AND.EX P0, PT, RZ, UR5, PT, P0 ;  /* 0x00000005ff007c0c */ /* 0x000fe2000bf05300 */
[----:B------:R-:W-:Y:S02]  /*16610*/  USHF.R.U64 UR15, UR16, UR17, UR8 ;  /* 0x00000011100f7299 */ /* 0x000fe40008001208 */
[----:B------:R-:W-:Y:S02]  /*16620*/  USHF.R.U32.HI UR8, URZ, UR17, UR8 ;  /* 0x000000113f087299 */ /* 0x000fe40008011608 */
[----:B------:R-:W-:Y:S02]  /*16630*/  UIADD3 UR12, -UR12, URZ, URZ ;  /* 0x0000003f0c0c7290 */ /* 0x000fe4000fffe13f */
[----:B------:R-:W-:Y:S01]  /*16640*/  USHF.R.U64 UR17, UR15, UR21, UR8 ;  /* 0x000000150f117299 */ /* 0x000fe20008001208 */
[----:B------:R-:W-:Y:S01]  /*16650*/  UMOV UR19, 0x1 ;  /* 0x0000000100137882 */ /* 0x000fe20000000000 */
[----:B------:R-:W-:Y:S01]  /*16660*/  ULDC UR13, c[0x0][0x144] ;  /* 0x00005100000d7ab9 */ /* 0x000fe20000000800 */
[----:B------:R-:W-:Y:S01]  /*16670*/  ULDC UR7, c[0x0][0x600] ;  /* 0x0001800000077ab9 */ /* 0x000fe20000000800 */
[----:B------:R-:W-:-:S02]  /*16680*/  USHF.L.U32 UR24, UR19, UR21, URZ ;  /* 0x0000001513187299 */ /* 0x000fc4000800063f */
[----:B------:R-:W-:Y:S02]  /*16690*/  USHF.R.U32.HI UR8, URZ, UR21, UR8 ;  /* 0x000000153f087299 */ /* 0x000fe40008011608 */
[----:B------:R-:W-:Y:S02]  /*166a0*/  UIMAD UR21, UR13, UR12, UR6 ;  /* 0x0000000c0d1572a4 */ /* 0x000fe4000f8e0206 */
[----:B------:R-:W-:Y:S02]  /*166b0*/  UIADD3 UR20, UR7, -0x1, URZ ;  /* 0xffffffff07147890 */ /* 0x000fe4000fffe03f */
[----:B------:R-:W-:Y:S01]  /*166c0*/  UIADD3 UR19, -UR14, URZ, URZ ;  /* 0x0000003f0e137290 */ /* 0x000fe2000fffe13f */
[----:B------:R-:W-:Y:S01]  /*166d0*/  ULDC UR25, c[0x0][0x148] ;  /* 0x0000520000197ab9 */ /* 0x000fe20000000800 */
[----:B------:R-:W-:Y:S01]  /*166e0*/  ULDC UR22, c[0x0][0x648] ;  /* 0x0001920000167ab9 */ /* 0x000fe20000000800 */
[----:B------:R-:W-:Y:S01]  /*166f0*/  ULDC UR23, c[0x0][0x638] ;  /* 0x00018e0000177ab9 */ /* 0x000fe20000000800 */
        /* <DEDUP_REMOVED lines=14> */
.L_x_545:
[----:B------:R-:W-:Y:S01]  /*167e0*/  UISETP.NE.AND UP0, UPT, UR45, URZ, UPT ;  /* 0x0000003f2d00728c */ /* 0x000fe2000bf05270 */
[----:B------:R-:W-:Y:S01]  /*167f0*/  IMAD.MOV.U32 R0, RZ, RZ, 0x1 ;  /* 0x00000001ff007424 */ /* 0x000fe200078e00ff */
[----:B------:R-:W-:Y:S02]  /*16800*/  USHF.R.U64 UR4, UR6, UR22, UR8 ;  /* 0x0000001606047299 */ /* 0x000fe40008001208 */
[----:B------:R-:W-:Y:S02]  /*16810*/  ULOP3.LUT UR41, UR15, UR41, URZ, 0xc0, !UPT ;  /* 0x000000290f297292 */ /* 0x000fe4000f8ec03f */
[----:B------:R-:W-:Y:S02]  /*16820*/  UIADD3 UR5, -UR4, URZ, URZ ;  /* 0x0000003f04057290 */ /* 0x000fe4000fffe13f */
[----:B------:R-:W-:Y:S02]  /*16830*/  UIMAD UR41, UR24, UR4, UR41 ;  /* 0x00000004182972a4 */ /* 0x000fe4000f8e0229 */
[----:B------:R-:W-:-:S02]  /*16840*/  ULOP3.LUT UR16, UR16, UR20, URZ, 0xc0, !UPT ;  /* 0x0000001410107292 */ /* 0x000fc4000f8ec03f */
[----:B------:R-:W-:Y:S02]  /*16850*/  @UP0 UIMAD UR21, UR25, UR19, UR18 ;  /* 0x00000013191502a4 */ /* 0x000fe4000f8e0212 */
[----:B------:R-:W-:-:S03]  /*16860*/  UIMAD UR4, UR5, UR23, UR17 ;  /* 0x00000017050472a4 */ /* 0x000fc6000f8e0211 */
[----:B------:R-:W-:Y:S01]  /*16870*/  ULDC UR5, c[0x0][0x610] ;  /* 0x0001840000057ab9 */ /* 0x000fe20000000800 */
[----:B------:R-:W-:Y:S02]  /*16880*/  UIMAD UR4, UR4, UR7, UR16 ;  /* 0x00000007040472a4 */ /* 0x000fe4000f8e0210 */
[----:B------:R-:W-:-:S04]  /*16890*/  UIMAD UR41, UR41, UR5, UR21 ;  /* 0x00000005292972a4 */ /* 0x000fc8000f8e0215 */
[----:B------:R-:W-:Y:S02]  /*168a0*/  USEL UR42, UR4, UR41, !UP0 ;  /* 0x00000029042a7287 */ /* 0x000fe4000c000000 */
[----:B------:R-:W-:-:S12]  /*168b0*/  USEL UR41, UR41, UR4, !UP0 ;  /* 0x0000000429297287 */ /* 0x000fd8000c000000 */
.L_x_543:
[----:B------:R-:W-:-:S13]  /*168c0*/  LOP3.LUT P0, RZ, R0, 0xff, RZ, 0xc0, !PT ;  /* 0x000000ff00ff7812 */ /* 0x000fda000780c0ff */
[----:B------:R-:W-:Y:S05]  /*168d0*/  @P0 BRA `(.L_x_546) ;  /* 0xfffffea800900947 */ /* 0x000fea000383ffff */
[----:B------:R-:W-:Y:S05]  /*168e0*/  EXIT ;  /* 0x000000000000794d */ /* 0x000fea0003800000 */
.L_x_7:
[----:B------:R-:W2:Y:S01]  /*168f0*/  LDL R5, [R1+0x204] ;  /* 0x0002040001057983 */ /* 0x000ea20000100800 */
[----:B------:R-:W-:-:S03]  /*16900*/  ULDC.64 UR4, c[0x0][0x650] ;  /* 0x0001940000047ab9 */ /* 0x000fc60000000a00 */
[----:B------:R-:W3:Y:S01]  /*16910*/  LDL R4, [R1+0x200] ;  /* 0x0002000001047983 */ /* 0x000ee20000100800 */
[----:B------:R-:W-:Y:S01]  /*16920*/  PRMT R0, RZ, 0x7610, R0 ;  /* 0x00007610ff007816 */ /* 0x000fe20000000000 */
[----:B------:R-:W-:Y:S01]  /*16930*/  IMAD.MOV.U32 R3, RZ, RZ, -0x1 ;  /* 0xffffffffff037424 */ /* 0x000fe200078e00ff */
[----:B------:R-:W-:Y:S01]  /*16940*/  MOV R2, 0xffffffff ;  /* 0xffffffff00027802 */ /* 0x000fe20000000f00 */
[----:B------:R-:W-:Y:S01]  /*16950*/  IMAD.MOV.U32 R10, RZ, RZ, -0x1 ;  /* 0xffffffffff0a7424 */ /* 0x000fe200078e00ff */
[----:B--2---:R-:W-:-:S04]  /*16960*/  ISETP.GE.U32.AND P0, PT, R5, UR4, PT ;  /* 0x0000000405007c0c */ /* 0x004fc8000bf06070 */
[----:B---3--:R-:W-:-:S13]  /*16970*/  ISETP.GE.U32.AND.EX P0, PT, R4, UR5, PT, P0 ;  /* 0x0000000504007c0c */ /* 0x008fda000bf06100 */
        /* <DEDUP_REMOVED lines=21> */
.L_x_548:
[----:B------:R-:W-:Y:S01]  /*16ad0*/  USHF.R.U64 UR4, UR14, UR19, UR15 ;  /* 0x000000130e047299 */ /* 0x000fe2000800120f */
[----:B------:R-:W-:Y:S01]  /*16ae0*/  R2UR UR7, R4 ;  /* 0x00000000040772ca */ /* 0x000fe200000e0000 */
[----:B------:R-:W-:Y:S02]  /*16af0*/  USHF.R.U32.HI UR5, URZ, UR19, UR15 ;  /* 0x000000133f057299 */ /* 0x000fe4000801160f */
[----:B------:R-:W-:Y:S01]  /*16b00*/  UIADD3 UR13, UP0, URZ, -UR4, URZ ;  /* 0x800000043f0d7290 */ /* 0x000fe2000ff1e03f */
[----:B------:R-:W-:Y:S01]  /*16b10*/  ULDC.64 UR14, c[0x0][0x620] ;  /* 0x00018800000e7ab9 */ /* 0x000fe20000000a00 */
[----:B------:R-:W-:Y:S02]  /*16b20*/  UMOV UR6, UR20 ;  /* 0x0000001400067c82 */ /* 0x000fe40008000000 */
[----:B------:R-:W-:Y:S02]  /*16b30*/  UIADD3.X UR5, URZ, ~UR5, URZ, UP0, !UPT ;  /* 0x800000053f057290 */ /* 0x000fe400087fe43f */
[----:B------:R-:W-:-:S02]  /*16b40*/  UISETP.NE.AND UP1, UPT, UR45, URZ, UPT ;  /* 0x0000003f2d00728c */ /* 0x000fc4000bf25270 */
[----:B------:R-:W-:Y:S02]  /*16b50*/  UIMAD UR5, UR5, UR14, URZ ;  /* 0x0000000e050572a4 */ /* 0x000fe4000f8e023f */
[----:B------:R-:W-:Y:S02]  /*16b60*/  UIMAD.WIDE.U32 UR6, UR13, UR14, UR6 ;  /* 0x0000000e0d0672a5 */ /* 0x000fe4000f8e0006 */
[----:B------:R-:W-:Y:S01]  /*16b70*/  UIMAD UR5, UR13, UR15, UR5 ;  /* 0x0000000f0d0572a4 */ /* 0x000fe2000f8e0205 */
[----:B------:R-:W-:Y:S02]  /*16b80*/  ULDC UR14, c[0x0][0x608] ;  /* 0x00018200000e7ab9 */ /* 0x000fe40000000800 */
[----:B------:R-:W-:Y:S01]  /*16b90*/  ULDC UR13, c[0x0][0x618] ;  /* 0x00018600000d7ab9 */ /* 0x000fe20000000800 */
[----:B------:R-:W-:Y:S01]  /*16ba0*/  UIADD3 UR5, UR7, UR5, URZ ;  /* 0x0000000507057290 */ /* 0x000fe2000fffe03f */
[----:B------:R-:W-:Y:S01]  /*16bb0*/  ULDC UR22, c[0x0][0x658] ;  /* 0x0001960000167ab9 */ /* 0x000fe20000000800 */
[----:B------:R-:W-:-:S02]  /*16bc0*/  @UP1 UIMAD UR8, UR11, UR12, UR10 ;  /* 0x0000000c0b0812a4 */ /* 0x000fc4000f8e020a */
[----:B------:R-:W-:Y:S02]  /*16bd0*/  USHF.R.U64 UR17, UR6, UR13, UR5 ;  /* 0x0000000d06117299 */ /* 0x000fe40008001205 */
[----:B------:R-:W-:Y:S01]  /*16be0*/  USHF.R.U32.HI UR5, URZ, UR13, UR5 ;  /* 0x0000000d3f057299 */ /* 0x000fe20008011605 */
[----:B------:R-:W-:Y:S01]  /*16bf0*/  ULDC.64 UR6, c[0x0][0x640] ;  /* 0x0001900000067ab9 */ /* 0x000fe20000000a00 */
[----:B------:R-:W-:Y:S01]  /*16c00*/  UMOV UR10, 0xffffffff ;  /* 0xffffffff000a7882 */ /* 0x000fe20000000000 */
[----:B------:R-:W-:Y:S01]  /*16c10*/  ISETP.NE.U32.AND P0, PT, RZ, UR6, PT ;  /* 0x00000006ff007c0c */ /* 0x000fe2000bf05070 */
[----:B------:R-:W-:Y:S02]  /*16c20*/  USHF.R.U64 UR18, UR17, UR14, UR5 ;  /* 0x0000000e11127299 */ /* 0x000fe40008001205 */
[----:B------:R-:W-:Y:S01]  /*16c30*/  USHF.R.U32.HI UR5, URZ, UR14, UR5 ;  /* 0x0000000e3f057299 */ /* 0x000fe20008011605 */
[----:B------:R-:W-:Y:S01]  /*16c40*/  ISETP.NE.AND.EX P0, PT, RZ, UR7, PT, P0 ;  /* 0x00000007ff007c0c */ /* 0x000fe2000bf05300 */
[----:B------:R-:W-:-:S02]  /*16c50*/  USHF.L.U32 UR11, UR10, UR22, URZ ;  /* 0x000000160a0b7299 */ /* 0x000fc4000800063f */
[----:B------:R-:W-:Y:S01]  /*16c60*/  USHF.R.U64 UR19, UR18, UR22, UR5 ;  /* 0x0000001612137299 */ /* 0x000fe20008001205 */
[----:B------:R-:W-:Y:S01]  /*16c70*/  ULDC UR20, c[0x0][0x600] ;  /* 0x0001800000147ab9 */ /* 0x000fe20000000800 */
[----:B------:R-:W-:Y:S02]  /*16c80*/  USHF.R.U32.HI UR10, URZ, UR22, UR5 ;  /* 0x000000163f0a7299 */ /* 0x000fe40008011605 */
[----:B------:R-:W-:Y:S02]  /*16c90*/  UIADD3 UR21, UR20, -0x1, URZ ;  /* 0xffffffff14157890 */ /* 0x000fe4000fffe03f */
[----:B------:R-:W-:Y:S01]  /*16ca0*/  ULOP3.LUT UR26, URZ, UR11, URZ, 0x33, !UPT ;  /* 0x0000000b3f1a7292 */ /* 0x000fe2000f8e333f */
        /* <DEDUP_REMOVED lines=17> */
.L_x_549:
[----:B------:R-:W-:Y:S01]  /*16dc0*/  USHF.R.U64 UR6, UR5, UR23, UR10 ;  /* 0x0000001705067299 */ /* 0x000fe2000800120a */
[----:B------:R-:W-:Y:S01]  /*16dd0*/  IMAD.MOV.U32 R0, RZ, RZ, 0x1 ;  /* 0x00000001ff007424 */ /* 0x000fe200078e00ff */
[----:B------:R-:W-:Y:S01]  /*16de0*/  USHF.L.U32 UR25, UR25, UR22, URZ ;  /* 0x0000001619197299 */ /* 0x000fe2000800063f */
[----:B------:R-:W-:Y:S01]  /*16df0*/  IMAD.U32 R10, RZ, RZ, UR4 ;  /* 0x00000004ff0a7e24 */ /* 0x000fe2000f8e00ff */
[----:B------:R-:W-:Y:S02]  /*16e00*/  ULOP3.LUT UR5, UR18, UR26, URZ, 0xc0, !UPT ;  /* 0x0000001a12057292 */ /* 0x000fe4000f8ec03f */
[----:B------:R-:W-:Y:S02]  /*16e10*/  UIADD3 UR7, -UR6, URZ, URZ ;  /* 0x0000003f06077290 */ /* 0x000fe4000fffe13f */
[----:B------:R-:W-:Y:S02]  /*16e20*/  UIMAD UR6, UR25, UR6, UR5 ;  /* 0x00000006190672a4 */ /* 0x000fe4000f8e0205 */
[----:B------:R-:W-:-:S02]  /*16e30*/  ULOP3.LUT UR17, UR17, UR21, URZ, 0xc0, !UPT ;  /* 0x0000001511117292 */ /* 0x000fc4000f8ec03f */
[----:B------:R-:W-:Y:S02]  /*16e40*/  UIMAD UR5, UR7, UR24, UR19 ;  /* 0x00000018070572a4 */ /* 0x000fe4000f8e0213 */
[----:B------:R-:W-:Y:S01]  /*16e50*/  UISETP.NE.AND UP0, UPT, UR45, URZ, UPT ;  /* 0x0000003f2d00728c */ /* 0x000fe2000bf05270 */
[----:B------:R-:W-:Y:S01]  /*16e60*/  ULDC UR7, c[0x0][0x610] ;  /* 0x0001840000077ab9 */ /* 0x000fe20000000800 */
[----:B------:R-:W-:Y:S02]  /*16e70*/  UIMAD UR5, UR5, UR20, UR17 ;  /* 0x00000014050572a4 */ /* 0x000fe4000f8e0211 */
[----:B------:R-:W-:-:S04]  /*16e80*/  UIMAD UR8, UR6, UR7, UR8 ;  /* 0x00000007060872a4 */ /* 0x000fc8000f8e0208 */
[----:B------:R-:W-:Y:S02]  /*16e90*/  USEL UR6, UR5, UR8, !UP0 ;  /* 0x0000000805067287 */ /* 0x000fe4000c000000 */
[----:B------:R-:W-:-:S04]  /*16ea0*/  USEL UR8, UR8, UR5, !UP0 ;  /* 0x0000000508087287 */ /* 0x000fc8000c000000 */
[----:B------:R-:W-:Y:S02]  /*16eb0*/  IMAD.U32 R2, RZ, RZ, UR6 ;  /* 0x00000006ff027e24 */ /* 0x000fe4000f8e00ff */
[----:B------:R-:W-:-:S07]  /*16ec0*/  IMAD.U32 R3, RZ, RZ, UR8 ;  /* 0x00000008ff037e24 */ /* 0x000fce000f8e00ff */
.L_x_547:
[----:B------:R-:W-:-:S08]  /*16ed0*/  NOP ;  /* 0x0000000000007918 */ /* 0x000fd00000000000 */
[----:B0-----:R-:W0:-:S00]  /*16ee0*/  USETMAXREG.DEALLOC.CTAPOOL 0x18 ;  /* 0x00000018000079c8 */ /* 0x001e0000080e0500 */
[----:B------:R-:W-:-:S13]  /*16ef0*/  ISETP.NE.AND P0, PT, RZ, UR9, PT ;  /* 0x00000009ff007c0c */ /* 0x000fda000bf05270 */
[----:B------:R-:W-:Y:S05]  /*16f00*/  @P0 EXIT ;  /* 0x000000000000094d */ /* 0x000fea0003800000 */
[----:B0-----:R-:W-:Y:S01]  /*16f10*/  LOP3.LUT P0, RZ, R0, 0xff, RZ, 0xc0, !PT ;  /* 0x000000ff00ff7812 */ /* 0x001fe2000780c0ff */
[----:B------:R-:W-:Y:S01]  /*16f20*/  IMAD.MOV.U32 R6, RZ, RZ, RZ ;  /* 0x000000ffff067224 */ /* 0x000fe200078e00ff */
[----:B------:R-:W-:-:S11]  /*16f30*/  MOV R7, 0x1 ;  /* 0x0000000100077802 */ /* 0x000fd60000000f00 */
[----:B------:R-:W-:Y:S05]  /*16f40*/  @!P0 BRA `(.L_x_550) ;  /* 0x0000000c00748947 */ /* 0x000fea0003800000 */
[----:B------:R-:W0:Y:S01]  /*16f50*/  S2UR UR14, SR_CgaCtaId ;  /* 0x00000000000e79c3 */ /* 0x000e220000008800 */
[----:B------:R-:W-:Y:S01]  /*16f60*/  ULDC UR4, c[0x0][0x28c] ;  /* 0x0000a30000047ab9 */ /* 0x000fe20000000800 */
[----:B------:R-:W-:Y:S01]  /*16f70*/  ULDC UR8, c[0x0][0x658] ;  /* 0x0001960000087ab9 */ /* 0x000fe20000000800 */
[----:B------:R-:W-:Y:S01]  /*16f80*/  UIADD3 UR9, UR4, 0x1f, URZ ;  /* 0x0000001f04097890 */ /* 0x000fe2000fffe03f */
[----:B------:R-:W-:Y:S01]  /*16f90*/  BSSY B0, `(.L_x_550) ;  /* 0x00000d8000007945 */ /* 0x000fe20003800000 */
[----:B------:R-:W-:Y:S01]  /*16fa0*/  UMOV UR7, 0xffffffff ;  /* 0xffffffff00077882 */ /* 0x000fe20000000000 */
[----:B------:R-:W-:Y:S01]  /*16fb0*/  ULDC UR6, c[0x0][0xc] ;  /* 0x0000030000067ab9 */ /* 0x000fe20000000800 */
[----:B------:R-:W-:Y:S01]  /*16fc0*/  USHF.L.U32 UR11, UR7, UR8, URZ ;  /* 0x00000008070b7299 */ /* 0x000fe2000800063f */
[----:B------:R-:W-:Y:S01]  /*16fd0*/  IMAD.MOV.U32 R9, RZ, RZ, 0x1 ;  /* 0x00000001ff097424 */ /* 0x000fe200078e00ff */
[----:B------:R-:W-:Y:S01]  /*16fe0*/  USHF.R.S32.HI UR10, URZ, 0x1f, UR9 ;  /* 0x0000001f3f0a7899 */ /* 0x000fe20008011409 */
[----:B------:R-:W-:Y:S01]  /*16ff0*/  IMAD.MOV.U32 R7, RZ, RZ, 0x1 ;  /* 0x00000001ff077424 */ /* 0x000fe200078e00ff */
[----:B------:R-:W-:Y:S01]  /*17000*/  ULDC UR5, c[0x0][0x600] ;  /* 0x0001800000057ab9 */ /* 0x000fe20000000800 */
[----:B------:R-:W-:Y:S01]  /*17010*/  ULDC UR7, c[0x0][0x10] ;  /* 0x0000040000077ab9 */ /* 0x000fe20000000800 */
[----:B------:R-:W-:Y:S01]  /*17020*/  UMOV UR12, 0x1 ;  /* 0x00000001000c7882 */ /* 0x000fe20000000000 */
[----:B------:R-:W-:Y:S01]  /*17030*/  UIADD3 UR4, UR5, -0x1, URZ ;  /* 0xffffffff05047890 */ /* 0x000fe2000fffe03f */
[----:B------:R-:W-:Y:S01]  /*17040*/  IMAD.MOV.U32 R6, RZ, RZ, RZ ;  /* 0x000000ffff067224 */ /* 0x000fe200078e00ff */
[----:B------:R-:W-:-:S02]  /*17050*/  UIMAD.WIDE.U32 UR6, UR6, UR7, URZ ;  /* 0x00000007060672a5 */ /* 0x000fc4000f8e003f */
[----:B------:R-:W-:Y:S02]  /*17060*/  USHF.L.U32 UR5, UR12, UR8, URZ ;  /* 0x000000080c057299 */ /* 0x000fe4000800063f */
[----:B------:R-:W-:Y:S01]  /*17070*/  ULEA.HI UR10, UR10, UR9, URZ, 0x5 ;  /* 0x000000090a0a7291 */ /* 0x000fe2000f8f283f */
[----:B------:R-:W-:Y:S01]  /*17080*/  ULDC UR8, c[0x0][0x14] ;  /* 0x0000050000087ab9 */ /* 0x000fe20000000800 */
[----:B------:R-:W-:Y:S01]  /*17090*/  ULOP3.LUT UR26, UR40, 0x2, URZ, 0xfc, !UPT ;  /* 0x00000002281a7892 */ /* 0x000fe2000f8efc3f */
[----:B0-----:R-:W-:Y:S01]  /*170a0*/  IMAD.U32 R0, RZ, RZ, UR14 ;  /* 0x0000000eff007e24 */ /* 0x001fe2000f8e00ff */
[----:B------:R-:W-:Y:S02]  /*170b0*/  UIMAD UR13, UR7, UR8, URZ ;  /* 0x00000008070d72a4 */ /* 0x000fe4000f8e023f */
[----:B------:R-:W-:Y:S02]  /*170c0*/  UIMAD.WIDE.U32 UR22, UR6, UR8, URZ ;  /* 0x00000008061672a5 */ /* 0x000fe4000f8e003f */
[----:B------:R-:W-:-:S02]  /*170d0*/  USHF.R.S32.HI UR7, URZ, 0x5, UR10 ;  /* 0x000000053f077899 */ /* 0x000fc4000801140a */
[----:B------:R-:W-:Y:S02]  /*170e0*/  ULOP3.LUT UR6, URZ, UR11, URZ, 0x33, !UPT ;  /* 0x0000000b3f067292 */ /* 0x000fe4000f8e333f */
[----:B------:R-:W-:Y:S02]  /*170f0*/  UIADD3 UR13, UR23, UR13, URZ ;  /* 0x0000000d170d7290 */ /* 0x000fe4000fffe03f */
[----:B------:R-:W-:Y:S01]  /*17100*/  UIADD3 UR27, UR7, 0x1, URZ ;  /* 0x00000001071b7890 */ /* 0x000fe2000fffe03f */
[----:B------:R-:W-:-:S11]  /*17110*/  ULDC.64 UR24, c[0x0][0x198] ;  /* 0x0000660000187ab9 */ /* 0x000fd60000000a00 */
.L_x_561:
[----:B------:R-:W-:-:S03]  /*17120*/  UMOV UR8, 0xffffffff ;  /* 0xffffffff00087882 */ /* 0x000fc60000000000 */
[----:B------:R-:W-:Y:S05]  /*17130*/  BRA.DIV UR8, `(.L_x_551) ;  /* 0x0000000e08c07947 */ /* 0x000fea000b800000 */
[----:B------:R-:W-:-:S13]  /*17140*/  ELECT P6, URZ, PT ;  /* 0x00000000003f782f */ /* 0x000fda00038c0000 */
.L_x_571:
[----:B------:R-:W0:Y:S01]  /*17150*/  LDC R4, c[0x0][0x28c] ;  /* 0x0000a300ff047b82 */ /* 0x000e220000000800 */
[----:B------:R-:W-:Y:S01]  /*17160*/  BSSY B1, `(.L_x_552) ;  /* 0x000003d000017945 */ /* 0x000fe20003800000 */
[----:B0-----:R-:W-:-:S13]  /*17170*/  ISETP.LT.OR P6, PT, R4, 0x1, !P6 ;  /* 0x000000010400780c */ /* 0x001fda00077c1670 */
[----:B------:R-:W-:Y:S05]  /*17180*/  @P6 BRA `(.L_x_553) ;  /* 0x0000000000e86947 */ /* 0x000fea0003800000 */
[----:B------:R-:W-:Y:S01]  /*17190*/  LEA R3, R3, R0, 0x1 ;  /* 0x0000000003037211 */ /* 0x000fe200078e08ff */
[----:B------:R-:W-:Y:S01]  /*171a0*/  IMAD.SHL.U32 R2, R2, 0x100, RZ ;  /* 0x0000010002027824 */ /* 0x000fe200078e00ff */
[----:B------:R-:W-:Y:S01]  /*171b0*/  MOV R5, R6 ;  /* 0x0000000600057202 */ /* 0x000fe20000000f00 */
[----:B------:R-:W-:Y:S02]  /*171c0*/  IMAD.MOV.U32 R12, RZ, RZ, RZ ;  /* 0x000000ffff0c7224 */ /* 0x000fe400078e00ff */
[----:B------:R-:W-:Y:S02]  /*171d0*/  IMAD.SHL.U32 R3, R3, 0x80, RZ ;  /* 0x0000008003037824 */ /* 0x000fe400078e00ff */
[----:B------:R-:W-:Y:S02]  /*171e0*/  IMAD.U32 R14, RZ, RZ, UR27 ;  /* 0x0000001bff0e7e24 */ /* 0x000fe4000f8e00ff */
[----:B------:R-:W-:-:S07]  /*171f0*/  IMAD.MOV.U32 R4, RZ, RZ, R7 ;  /* 0x000000ffff047224 */ /* 0x000fce00078e0007 */
.L_x_556:
[----:B------:R-:W0:Y:S01]  /*17200*/  S2UR UR8, SR_CgaCtaId ;  /* 0x00000000000879c3 */ /* 0x000e220000008800 */
[----:B------:R-:W1:Y:S01]  /*17210*/  S2R R13, SR_TID.X ;  /* 0x00000000000d7919 */ /* 0x000e620000002100 */
[----:B------:R-:W-:Y:S01]  /*17220*/  MOV R11, 0x400 ;  /* 0x00000400000b7802 */ /* 0x000fe20000000f00 */
[----:B0-----:R-:W-:-:S05]  /*17230*/  IMAD.U32 R0, RZ, RZ, UR8 ;  /* 0x00000008ff007e24 */ /* 0x001fca000f8e00ff */
[----:B------:R-:W-:Y:S02]  /*17240*/  LEA R16, R0, R11, 0x18 ;  /* 0x0000000b00107211 */ /* 0x000fe400078ec0ff */
[----:B------:R-:W-:Y:S02]  /*17250*/  SHF.L.U32 R11, R4, 0x1f, RZ ;  /* 0x0000001f040b7819 */ /* 0x000fe400000006ff */
[----:B-1----:R-:W-:Y:S01]  /*17260*/  LOP3.LUT P1, RZ, R13, 0x7f, RZ, 0xc0, !PT ;  /* 0x0000007f0dff7812 */ /* 0x002fe2000782c0ff */
[----:B------:R-:W-:-:S04]  /*17270*/  IMAD R8, R5, 0x8, R16 ;  /* 0x0000000805087824 */ /* 0x000fc800078e0210 */
[----:B------:R-:W0:Y:S08]  /*17280*/  SYNCS.PHASECHK.TRANS64.TRYWAIT P0, [R8+URZ+0x18], R11 ;  /* 0x0000180b080075a7 */ /* 0x000e30000800017f */
[----:B------:R-:W1:Y:S01]  /*17290*/  @!P1 LDC R13, c[0x0][0x500] ;  /* 0x00014000ff0d9b82 */ /* 0x000e620000000800 */
[----:B0-----:R-:W-:Y:S05]  /*172a0*/  @!P0 BRA `(.L_x_554) ;  /* 0x0000000c00848947 */ /* 0x001fea0003800000 */
.L_x_572:
[----:B------:R-:W-:Y:S01]  /*172b0*/  UPRMT UR8, UR26, 0x9910, URZ ;  /* 0x000099101a087896 */ /* 0x000fe2000800003f */
[----:B-1----:R1:W-:Y:S03]  /*172c0*/  @!P1 SYNCS.ARRIVE.TRANS64 RZ, [R8+URZ], R13 ;  /* 0x0000000d08ff99a7 */ /* 0x0023e6000800003f */
[----:B------:R-:W-:-:S06]  /*172d0*/  UISETP.NE.AND UP0, UPT, UR8, 0x2, UPT ;  /* 0x000000020800788c */ /* 0x000fcc000bf05270 */
[----:B------:R-:W-:-:S13]  /*172e0*/  PLOP3.LUT P0, PT, PT, PT, UP0, 0x80, 0x0 ;  /* 0x000000000000781c */ /* 0x000fda0003f0f008 */
[----:B-1----:R-:W-:Y:S05]  /*172f0*/  @P0 BRA `(.L_x_555) ;  /* 0x0000000000040947 */ /* 0x002fea0003800000 */
[----:B------:R-:W-:Y:S01]  /*17300*/  BPT.TRAP 0x1 ;  /* 0x000000040000795c */ /* 0x000fe20000300000 */
.L_x_555:
[----:B0-----:R-:W-:Y:S01]  /*17310*/  IMAD R11, R5, 0x2, R0 ;  /* 0x00000002050b7824 */ /* 0x001fe200078e0200 */
[----:B------:R-:W-:Y:S01]  /*17320*/  R2UR UR19, R3 ;  /* 0x00000000031372ca */ /* 0x000fe200000e0000 */
[----:B------:R-:W-:Y:S01]  /*17330*/  VIADD R14, R14, 0xffffffff ;  /* 0xffffffff0e0e7836 */ /* 0x000fe20000000000 */
[----:B------:R-:W-:Y:S01]  /*17340*/  R2UR UR9, R8 ;  /* 0x00000000080972ca */ /* 0x000fe200000e0000 */
[----:B------:R-:W-:Y:S01]  /*17350*/  IMAD.SHL.U32 R11, R11, 0x1000, RZ ;  /* 0x000010000b0b7824 */ /* 0x000fe200078e00ff */
[----:B------:R-:W-:Y:S01]  /*17360*/  UIADD3 UR14, UP0, UR24, 0xf0, URZ ;  /* 0x000000f0180e7890 */ /* 0x000fe2000ff1e03f */
[----:B------:R-:W-:Y:S01]  /*17370*/  R2UR UR10, R12 ;  /* 0x000000000c0a72ca */ /* 0x000fe200000e0000 */
[----:B------:R-:W-:Y:S01]  /*17380*/  UIADD3 UR28, UP1, UR24, 0x1f0, URZ ;  /* 0x000001f0181c7890 */ /* 0x000fe2000ff3e03f */
[----:B------:R-:W-:Y:S01]  /*17390*/  IMAD R11, R11, 0x2, R16 ;  /* 0x000000020b0b7824 */ /* 0x000fe200078e0210 */
[C---:B------:R-:W-:Y:S01]  /*173a0*/  LEA R16, R5.reuse, R16, 0xe ;  /* 0x0000001005107211 */ /* 0x040fe200078e70ff */
[----:B------:R-:W-:Y:S01]  /*173b0*/  UIADD3.X UR15, URZ, UR25, URZ, UP0, !UPT ;  /* 0x000000193f0f7290 */ /* 0x000fe200087fe43f */
[----:B------:R-:W-:Y:S01]  /*173c0*/  R2UR UR12, R10 ;  /* 0x000000000a0c72ca */ /* 0x000fe200000e0000 */
[----:B------:R-:W-:Y:S01]  /*173d0*/  VIADD R5, R5, 0x1 ;  /* 0x0000000105057836 */ /* 0x000fe20000000000 */
[----:B------:R-:W-:Y:S01]  /*173e0*/  R2UR UR8, R11 ;  /* 0x000000000b0872ca */ /* 0x000fe200000e0000 */
[----:B------:R-:W-:Y:S01]  /*173f0*/  UIADD3.X UR29, URZ, UR25, URZ, UP1, !UPT ;  /* 0x000000193f1d7290 */ /* 0x000fe20008ffe43f */
[----:B------:R-:W-:Y:S01]  /*17400*/  R2UR UR11, R16 ;  /* 0x00000000100b72ca */ /* 0x000fe200000e0000 */
[----:B------:R-:W-:Y:S01]  /*17410*/  UMOV UR21, 0x30000 ;  /* 0x0003000000157882 */ /* 0x000fe20000000000 */
[----:B------:R-:W-:Y:S01]  /*17420*/  R2UR UR20, R2 ;  /* 0x00000000021472ca */ /* 0x000fe200000e0000 */
[----:B------:R-:W-:Y:S01]  /*17430*/  UMOV UR16, 0x0 ;  /* 0x0000000000107882 */ /* 0x000fe20000000000 */
[----:B------:R-:W-:Y:S01]  /*17440*/  ISETP.GT.AND P1, PT, R14, 0x1, PT ;  /* 0x000000010e00780c */ /* 0x000fe20003f24270 */
[----:B------:R-:W-:Y:S01]  /*17450*/  UMOV UR17, 0x10000000 ;  /* 0x1000000000117882 */ /* 0x000fe20000000000 */
[----:B------:R-:W-:Y:S01]  /*17460*/  ISETP.NE.AND P0, PT, R5, 0x3, PT ;  /* 0x000000030500780c */ /* 0x000fe20003f05270 */
[----:B------:R-:W-:-:S03]  /*17470*/  VIADD R12, R12, 0x20 ;  /* 0x000000200c0c7836 */ /* 0x000fc60000000000 */
[----:B------:R-:W-:Y:S01]  /*17480*/  SEL R11, RZ, 0x1, P0 ;  /* 0x00000001ff0b7807 */ /* 0x000fe20000000000 */
[----:B------:R-:W-:Y:S01]  /*17490*/  UIADD3 UR8, UR8, 0x100, URZ ;  /* 0x0000010008087890 */ /* 0x000fe2000fffe03f */
[----:B------:R-:W-:Y:S01]  /*174a0*/  SEL R5, R5, RZ, P0 ;  /* 0x000000ff05057207 */ /* 0x000fe20000000000 */
[----:B------:R-:W-:Y:S01]  /*174b0*/  UIADD3 UR18, UR11, 0xc100, URZ ;  /* 0x0000c1000b127890 */ /* 0x000fe2000fffe03f */
[----:B------:R-:W-:Y:S02]  /*174c0*/  LOP3.LUT R4, R4, R11, RZ, 0x3c, !PT ;  /* 0x0000000b04047212 */ /* 0x000fe400078e3cff */
[----:B------:R-:W-:-:S04]  /*174d0*/  UMOV UR11, UR19 ;  /* 0x00000013000b7c82 */ /* 0x000fc80008000000 */
[----:B------:R0:W-:Y:S02]  /*174e0*/  UTMALDG.3D.MULTICAST [UR8], [UR14], UR21, desc[UR16] ;  /* 0x000010080e0073b4 */ /* 0x0001e40008011815 */
[----:B0-----:R-:W-:Y:S01]  /*174f0*/  UMOV UR8, UR18 ;  /* 0x0000001200087c82 */ /* 0x001fe20008000000 */
[----:B------:R-:W-:Y:S02]  /*17500*/  UMOV UR11, UR20 ;  /* 0x00000014000b7c82 */ /* 0x000fe40008000000 */
[----:B------:R0:W-:Y:S02]  /*17510*/  UTMALDG.3D [UR8], [UR28], desc[UR16] ;  /* 0x000010081c0075b4 */ /* 0x0001e40008011000 */
[----:B0-----:R-:W-:Y:S05]  /*17520*/  @P1 BRA `(.L_x_556) ;  /* 0xfffffffc00341947 */ /* 0x001fea000383ffff */
.L_x_553:
[----:B------:R-:W-:Y:S05]  /*17530*/  BSYNC B1 ;  /* 0x0000000000017941 */ /* 0x000fea0003800000 */
.L_x_552:
[----:B------:R-:W2:Y:S01]  /*17540*/  LDL.LU R15, [R1+0x200] ;  /* 0x00020000010f7983 */ /* 0x000ea20000300800 */
[----:B------:R-:W-:Y:S01]  /*17550*/  LOP3.LUT P0, RZ, R9, 0xff, RZ, 0xc0, !PT ;  /* 0x000000ff09ff7812 */ /* 0x000fe2000780c0ff */
[----:B------:R-:W-:Y:S01]  /*17560*/  VIADD R5, R6, UR7 ;  /* 0x0000000706057c36 */ /* 0x000fe20008000000 */
[----:B------:R-:W-:Y:S01]  /*17570*/  ULDC.64 UR8, c[0x0][0x650] ;  /* 0x0001940000087ab9 */ /* 0x000fe20000000a00 */
[----:B------:R-:W3:Y:S01]  /*17580*/  LDL.LU R13, [R1+0x204] ;  /* 0x00020400010d7983 */ /* 0x000ee20000300800 */
[----:B------:R-:W-:Y:S01]  /*17590*/  IMAD.U32 R2, RZ, RZ, UR7 ;  /* 0x00000007ff027e24 */ /* 0x000fe2000f8e00ff */
[----:B------:R-:W-:Y:S01]  /*175a0*/  UISETP.GE.U32.AND UP0, UPT, UR7, 0x3, UPT ;  /* 0x000000030700788c */ /* 0x000fe2000bf06070 */
[----:B------:R-:W-:Y:S01]  /*175b0*/  BSSY B1, `(.L_x_557) ;  /* 0x0000073000017945 */ /* 0x000fe20003800000 */
[----:B------:R-:W-:Y:S01]  /*175c0*/  IMAD.MOV.U32 R10, RZ, RZ, -0x1 ;  /* 0xffffffffff0a7424 */ /* 0x000fe200078e00ff */
[----:B------:R-:W-:-:S03]  /*175d0*/  PRMT R9, RZ, 0x7610, R9 ;  /* 0x00007610ff097816 */ /* 0x000fc60000000009 */
[----:B------:R-:W-:Y:S02]  /*175e0*/  PLOP3.LUT P1, PT, PT, PT, UP0, 0x80, 0x0 ;  /* 0x000000000000781c */ /* 0x000fe40003f2f008 */
[----:B------:R-:W0:Y:S01]  /*175f0*/  @P0 S2R R0, SR_CgaCtaId ;  /* 0x0000000000000919 */ /* 0x000e220000008800 */
[----:B------:R-:W-:-:S04]  /*17600*/  @P0 MOV R3, 0x400 ;  /* 0x0000040000030802 */ /* 0x000fc80000000f00 */
[----:B0-----:R-:W-:-:S04]  /*17610*/  @P0 LEA R3, R0, R3, 0x18 ;  /* 0x0000000300030211 */ /* 0x001fc800078ec0ff */
[----:B------:R0:W-:Y:S01]  /*17620*/  @P0 SYNCS.ARRIVE.TRANS64.A1T0 RZ, [R3+URZ+0x48], RZ ;  /* 0x000048ff03ff09a7 */ /* 0x0001e2000810003f */
[----:B------:R-:W-:-:S04]  /*17630*/  ISETP.GT.U32.AND P0, PT, R5, 0x2, PT ;  /* 0x000000020500780c */ /* 0x000fc80003f04070 */
[----:B------:R-:W-:Y:S01]  /*17640*/  ISETP.LT.U32.AND P0, PT, R2, 0x3, P0 ;  /* 0x000000030200780c */ /* 0x000fe20000701070 */
[----:B0-----:R-:W-:-:S03]  /*17650*/  IMAD.WIDE.U32 R2, R5, -0x55555555, RZ ;  /* 0xaaaaaaab05027825 */ /* 0x001fc600078e00ff */
[----:B------:R-:W-:Y:S02]  /*17660*/  SEL R2, RZ, 0x1, !P0 ;  /* 0x00000001ff027807 */ /* 0x000fe40004000000 */
[----:B------:R-:W-:Y:S02]  /*17670*/  SHF.R.U32.HI R4, RZ, 0x1, R3 ;  /* 0x00000001ff047819 */ /* 0x000fe40000011603 */
[----:B------:R-:W-:Y:S01]  /*17680*/  LOP3.LUT R7, R7, R2, RZ, 0x3c, !PT ;  /* 0x0000000207077212 */ /* 0x000fe200078e3cff */
[----:B------:R-:W-:Y:S01]  /*17690*/  IMAD.MOV.U32 R2, RZ, RZ, -0x1 ;  /* 0xffffffffff027424 */ /* 0x000fe200078e00ff */
[----:B------:R-:W-:Y:S01]  /*176a0*/  MOV R3, 0xffffffff ;  /* 0xffffffff00037802 */ /* 0x000fe20000000f00 */
[----:B------:R-:W-:Y:S01]  /*176b0*/  IMAD R6, R4, -0x3, R5 ;  /* 0xfffffffd04067824 */ /* 0x000fe200078e0205 */
[--C-:B------:R-:W-:Y:S02]  /*176c0*/  @P1 LOP3.LUT R7, R7, 0x1, R4.reuse, 0x78, !PT ;  /* 0x0000000107071812 */ /* 0x100fe400078e7804 */
[----:B------:R-:W-:-:S02]  /*176d0*/  PRMT R4, RZ, 0x7610, R4 ;  /* 0x00007610ff047816 */ /* 0x000fc40000000004 */
[----:B---3--:R-:W-:-:S04]  /*176e0*/  IADD3 R13, P0, R13, UR22, RZ ;  /* 0x000000160d0d7c10 */ /* 0x008fc8000ff1e0ff */
[----:B--2---:R-:W-:Y:S01]  /*176f0*/  IADD3.X R15, R15, UR13, RZ, P0, !PT ;  /* 0x0000000d0f0f7c10 */ /* 0x004fe200087fe4ff */
[----:B------:R0:W-:Y:S01]  /*17700*/  STL [R1+0x204], R13 ;  /* 0x0002040d01007387 */ /* 0x0001e20000100800 */
[----:B------:R-:W-:-:S03]  /*17710*/  ISETP.GE.U32.AND P0, PT, R13, UR8, PT ;  /* 0x000000080d007c0c */ /* 0x000fc6000bf06070 */
[----:B------:R0:W-:Y:S01]  /*17720*/  STL [R1+0x200], R15 ;  /* 0x0002000f01007387 */ /* 0x0001e20000100800 */
[----:B------:R-:W-:-:S13]  /*17730*/  ISETP.GE.U32.AND.EX P0, PT, R15, UR9, PT, P0 ;  /* 0x000000090f007c0c */ /* 0x000fda000bf06100 */
[----:B0-----:R-:W-:Y:S05]  /*17740*/  @P0 BRA `(.L_x_558) ;  /* 0x0000000400640947 */ /* 0x001fea0003800000 */
[----:B------:R-:W0:Y:S01]  /*17750*/  S2R R8, SR_CTAID.X ;  /* 0x0000000000087919 */ /* 0x000e220000002500 */
[----:B------:R-:W-:Y:S01]  /*17760*/  ULDC UR8, c[0x0][0x150] ;  /* 0x0000540000087ab9 */ /* 0x000fe20000000800 */
[----:B------:R-:W1:Y:S01]  /*17770*/  LDC R3, c[0x0][0x144] ;  /* 0x00005100ff037b82 */ /* 0x000e620000000800 */
[----:B------:R-:W-:Y:S01]  /*17780*/  UISETP.NE.AND UP0, UPT, UR45, URZ, UPT ;  /* 0x0000003f2d00728c */ /* 0x000fe2000bf05270 */
[----:B------:R-:W2:Y:S01]  /*17790*/  S2R R5, SR_CTAID.Y ;  /* 0x0000000000057919 */ /* 0x000ea20000002600 */
[----:B------:R-:W-:-:S04]  /*177a0*/  ULDC UR11, c[0x0][0x630] ;  /* 0x00018c00000b7ab9 */ /* 0x000fc80000000800 */
[----:B------:R-:W-:Y:S01]  /*177b0*/  PLOP3.LUT P0, PT, PT, PT, UP0, 0x80, 0x0 ;  /* 0x000000000000781c */ /* 0x000fe20003f0f008 */
[----:B------:R-:W3:Y:S01]  /*177c0*/  LDC R12, c[0x0][0x148] ;  /* 0x00005200ff0c7b82 */ /* 0x000ee20000000800 */
[----:B0-----:R-:W-:Y:S02]  /*177d0*/  I2FP.F32.U32 R2, R8 ;  /* 0x0000000800027245 */ /* 0x001fe40000201000 */
[----:B--2---:R-:W-:-:S03]  /*177e0*/  I2FP.F32.U32 R4, R5 ;  /* 0x0000000500047245 */ /* 0x004fc60000201000 */
[----:B------:R-:W-:Y:S01]  /*177f0*/  FMUL R2, R2, UR8 ;  /* 0x0000000802027c20 */ /* 0x000fe20008400000 */
[----:B------:R-:W-:Y:S02]  /*17800*/  ULDC UR8, c[0x0][0x154] ;  /* 0x0000550000087ab9 */ /* 0x000fe40000000800 */
[----:B------:R-:W-:Y:S01]  /*17810*/  FMUL R10, R4, UR8 ;  /* 0x00000008040a7c20 */ /* 0x000fe20008400000 */
[----:B------:R-:W-:Y:S02]  /*17820*/  ULDC.64 UR8, c[0x0][0x628] ;  /* 0x00018a0000087ab9 */ /* 0x000fe40000000a00 */
[----:B------:R-:W0:Y:S08]  /*17830*/  F2I.U32.TRUNC.NTZ R2, R2 ;  /* 0x0000000200027305 */ /* 0x000e30000020f000 */
[----:B------:R-:W2:Y:S01]  /*17840*/  F2I.U32.TRUNC.NTZ R10, R10 ;  /* 0x0000000a000a7305 */ /* 0x000ea2000020f000 */
[----:B0-----:R-:W-:-:S02]  /*17850*/  IMAD.MOV R4, RZ, RZ, -R2 ;  /* 0x000000ffff047224 */ /* 0x001fc400078e0a02 */
[----:B------:R-:W-:Y:S02]  /*17860*/  IMAD.MOV.U32 R2, RZ, RZ, R13 ;  /* 0x000000ffff027224 */ /* 0x000fe400078e000d */
[----:B-1----:R-:W-:Y:S02]  /*17870*/  IMAD R8, R3, R4, R8 ;  /* 0x0000000403087224 */ /* 0x002fe400078e0208 */
[----:B--2---:R-:W-:-:S04]  /*17880*/  IMAD.MOV R3, RZ, RZ, -R10 ;  /* 0x000000ffff037224 */ /* 0x004fc800078e0a0a */
[----:B---3--:R-:W-:Y:S01]  /*17890*/  @P0 IMAD R8, R12, R3, R5 ;  /* 0x000000030c080224 */ /* 0x008fe200078e0205 */
[----:B------:R-:W-:Y:S02]  /*178a0*/  ISETP.NE.U32.AND P0, PT, RZ, UR8, PT ;  /* 0x00000008ff007c0c */ /* 0x000fe4000bf05070 */
[----:B------:R-:W-:Y:S02]  /*178b0*/  MOV R3, R15 ;  /* 0x0000000f00037202 */ /* 0x000fe40000000f00 */
[----:B------:R-:W-:-:S13]  /*178c0*/  ISETP.NE.AND.EX P0, PT, RZ, UR9, PT, P0 ;  /* 0x00000009ff007c0c */ /* 0x000fda000bf05300 */
[----:B------:R-:W-:Y:S05]  /*178d0*/  @!P0 BRA `(.L_x_559) ;  /* 0x0000000000288947 */ /* 0x000fea0003800000 */
[----:B------:R-:W-:Y:S02]  /*178e0*/  ULDC UR10, c[0x0][0x634] ;  /* 0x00018d00000a7ab9 */ /* 0x000fe40000000800 */
[----:B------:R-:W-:-:S05]  /*178f0*/  IADD3 R3, P0, R13, UR10, RZ ;  /* 0x0000000a0d037c10 */ /* 0x000fca000ff1e0ff */
[----:B------:R-:W-:-:S04]  /*17900*/  IMAD.X R11, RZ, RZ, R15, P0 ;  /* 0x000000ffff0b7224 */ /* 0x000fc800000e060f */
[----:B------:R-:W-:-:S04]  /*17910*/  IMAD.WIDE.U32 R4, R11, UR8, RZ ;  /* 0x000000080b047c25 */ /* 0x000fc8000f8e00ff */
[----:B------:R-:W-:-:S04]  /*17920*/  IMAD.WIDE.U32 R4, P0, R3, UR9, R4 ;  /* 0x0000000903047c25 */ /* 0x000fc8000f800004 */
[----:B------:R-:W-:-:S04]  /*17930*/  IMAD.WIDE.U32 R2, R3, UR8, RZ ;  /* 0x0000000803027c25 */ /* 0x000fc8000f8e00ff */
[----:B------:R-:W-:Y:S01]  /*17940*/  IMAD.MOV.U32 R2, RZ, RZ, R5 ;  /* 0x000000ffff027224 */ /* 0x000fe200078e0005 */
[----:B------:R-:W-:Y:S01]  /*17950*/  IADD3 RZ, P1, R3, R4, RZ ;  /* 0x0000000403ff7210 */ /* 0x000fe20007f3e0ff */
[----:B------:R-:W-:-:S04]  /*17960*/  IMAD.X R3, RZ, RZ, RZ, P0 ;  /* 0x000000ffff037224 */ /* 0x000fc800000e06ff */
[----:B------:R-:W-:-:S08]  /*17970*/  IMAD.WIDE.U32.X R2, R11, UR9, R2, P1 ;  /* 0x000000090b027c25 */ /* 0x000fd000088e0402 */
.L_x_559:
[--C-:B------:R-:W-:Y:S01]  /*17980*/  SHF.R.U64 R10, R2, UR11, R3.reuse ;  /* 0x0000000b020a7c19 */ /* 0x100fe20008001203 */
[----:B------:R-:W-:Y:S01]  /*17990*/  ULDC.64 UR8, c[0x0][0x620] ;  /* 0x0001880000087ab9 */ /* 0x000fe20000000a00 */
[----:B------:R-:W-:Y:S01]  /*179a0*/  SHF.R.U32.HI R2, RZ, UR11, R3 ;  /* 0x0000000bff027c19 */ /* 0x000fe20008011603 */
[----:B------:R-:W-:Y:S01]  /*179b0*/  ULDC.64 UR10, c[0x0][0x640] ;  /* 0x00019000000a7ab9 */ /* 0x000fe20000000a00 */
[----:B------:R-:W-:Y:S02]  /*179c0*/  IADD3 R11, P0, RZ, -R10, RZ ;  /* 0x8000000aff0b7210 */ /* 0x000fe40007f1e0ff */
[----:B------:R-:W-:-:S03]  /*179d0*/  MOV R3, R15 ;  /* 0x0000000f00037202 */ /* 0x000fc60000000f00 */
[----:B------:R-:W-:Y:S01]  /*179e0*/  IMAD.X R2, RZ, RZ, ~R2, P0 ;  /* 0x000000ffff027224 */ /* 0x000fe200000e0e02 */
[----:B------:R-:W-:-:S03]  /*179f0*/  ISETP.NE.U32.AND P0, PT, RZ, UR10, PT ;  /* 0x0000000aff007c0c */ /* 0x000fc6000bf05070 */
[----:B------:R-:W-:Y:S01]  /*17a00*/  IMAD R2, R2, UR8, RZ ;  /* 0x0000000802027c24 */ /* 0x000fe2000f8e02ff */
[----:B------:R-:W-:-:S03]  /*17a10*/  ISETP.NE.AND.EX P0, PT, RZ, UR11, PT, P0 ;  /* 0x0000000bff007c0c */ /* 0x000fc6000bf05300 */
[----:B------:R-:W-:Y:S02]  /*17a20*/  IMAD R5, R11, UR9, R2 ;  /* 0x000000090b057c24 */ /* 0x000fe4000f8e0202 */
[----:B------:R-:W-:-:S04]  /*17a30*/  IMAD.MOV.U32 R2, RZ, RZ, R13 ;  /* 0x000000ffff027224 */ /* 0x000fc800078e000d */
[----:B------:R-:W-:Y:S01]  /*17a40*/  IMAD.WIDE.U32 R2, R11, UR8, R2 ;  /* 0x000000080b027c25 */ /* 0x000fe2000f8e0002 */
[----:B------:R-:W-:-:S03]  /*17a50*/  ULDC UR8, c[0x0][0x618] ;  /* 0x0001860000087ab9 */ /* 0x000fc60000000800 */
[----:B------:R-:W-:-:S05]  /*17a60*/  IMAD.IADD R3, R3, 0x1, R5 ;  /* 0x0000000103037824 */ /* 0x000fca00078e0205 */
[--C-:B------:R-:W-:Y:S02]  /*17a70*/  SHF.R.U64 R11, R2, UR8, R3.reuse ;  /* 0x00000008020b7c19 */ /* 0x100fe40008001203 */
[----:B------:R-:W-:Y:S01]  /*17a80*/  SHF.R.U32.HI R2, RZ, UR8, R3 ;  /* 0x00000008ff027c19 */ /* 0x000fe20008011603 */
[----:B------:R-:W-:-:S03]  /*17a90*/  ULDC UR8, c[0x0][0x608] ;  /* 0x0001820000087ab9 */ /* 0x000fc60000000800 */
[--C-:B------:R-:W-:Y:S02]  /*17aa0*/  SHF.R.U64 R12, R11, UR8, R2.reuse ;  /* 0x000000080b0c7c19 */ /* 0x100fe40008001202 */
[----:B------:R-:W-:Y:S01]  /*17ab0*/  SHF.R.U32.HI R3, RZ, UR8, R2 ;  /* 0x00000008ff037c19 */ /* 0x000fe20008011602 */
[----:B------:R-:W-:-:S03]  /*17ac0*/  ULDC UR8, c[0x0][0x658] ;  /* 0x0001960000087ab9 */ /* 0x000fc60000000800 */
[--C-:B------:R-:W-:Y:S02]  /*17ad0*/  SHF.R.U64 R13, R12, UR8, R3.reuse ;  /* 0x000000080c0d7c19 */ /* 0x100fe40008001203 */
[----:B------:R-:W-:-:S03]  /*17ae0*/  SHF.R.U32.HI R15, RZ, UR8, R3 ;  /* 0x00000008ff0f7c19 */ /* 0x000fc60008011603 */
[----:B------:R-:W-:Y:S02]  /*17af0*/  IMAD.MOV.U32 R2, RZ, RZ, R13 ;  /* 0x000000ffff027224 */ /* 0x000fe400078e000d */
[----:B------:R-:W-:Y:S01]  /*17b00*/  IMAD.MOV.U32 R3, RZ, RZ, R15 ;  /* 0x000000ffff037224 */ /* 0x000fe200078e000f */
[----:B------:R-:W-:Y:S06]  /*17b10*/  @!P0 BRA `(.L_x_560) ;  /* 0x0000000000288947 */ /* 0x000fec0003800000 */
[----:B------:R-:W-:Y:S02]  /*17b20*/  ULDC UR8, c[0x0][0x64c] ;  /* 0x0001930000087ab9 */ /* 0x000fe40000000800 */
[----:B------:R-:W-:-:S05]  /*17b30*/  IADD3 R3, P0, R13, UR8, RZ ;  /* 0x000000080d037c10 */ /* 0x000fca000ff1e0ff */
[----:B------:R-:W-:-:S04]  /*17b40*/  IMAD.X R15, RZ, RZ, R15, P0 ;  /* 0x000000ffff0f7224 */ /* 0x000fc800000e060f */
[----:B------:R-:W-:-:S04]  /*17b50*/  IMAD.WIDE.U32 R4, R15, UR10, RZ ;  /* 0x0000000a0f047c25 */ /* 0x000fc8000f8e00ff */
[----:B------:R-:W-:-:S04]  /*17b60*/  IMAD.WIDE.U32 R4, P0, R3, UR11, R4 ;  /* 0x0000000b03047c25 */ /* 0x000fc8000f800004 */
[----:B------:R-:W-:Y:S01]  /*17b70*/  IMAD.WIDE.U32 R2, R3, UR10, RZ ;  /* 0x0000000a03027c25 */ /* 0x000fe2000f8e00ff */
[----:B------:R-:W-:-:S04]  /*17b80*/  MOV R2, R5 ;  /* 0x0000000500027202 */ /* 0x000fc80000000f00 */
[----:B------:R-:W-:Y:S01]  /*17b90*/  IADD3 RZ, P1, R3, R4, RZ ;  /* 0x0000000403ff7210 */ /* 0x000fe20007f3e0ff */
[----:B------:R-:W-:-:S04]  /*17ba0*/  IMAD.X R3, RZ, RZ, RZ, P0 ;  /* 0x000000ffff037224 */ /* 0x000fc800000e06ff */
[----:B------:R-:W-:-:S08]  /*17bb0*/  IMAD.WIDE.U32.X R2, R15, UR11, R2, P1 ;  /* 0x0000000b0f027c25 */ /* 0x000fd000088e0402 */
.L_x_560:
[----:B------:R-:W-:Y:S01]  /*17bc0*/  ULDC UR8, c[0x0][0x648] ;  /* 0x0001920000087ab9 */ /* 0x000fe20000000800 */
[----:B------:R-:W-:Y:S01]  /*17bd0*/  LOP3.LUT R12, R12, UR6, RZ, 0xc0, !PT ;  /* 0x000000060c0c7c12 */ /* 0x000fe2000f8ec0ff */
[----:B------:R-:W-:Y:S01]  /*17be0*/  UISETP.NE.AND UP0, UPT, UR45, URZ, UPT ;  /* 0x0000003f2d00728c */ /* 0x000fe2000bf05270 */
[----:B------:R-:W-:Y:S01]  /*17bf0*/  SHF.R.U64 R3, R2, UR8, R3 ;  /* 0x0000000802037c19 */ /* 0x000fe20008001203 */
[----:B------:R-:W-:Y:S01]  /*17c00*/  ULDC UR8, c[0x0][0x638] ;  /* 0x00018e0000087ab9 */ /* 0x000fe20000000800 */
[----:B------:R-:W-:-:S03]  /*17c10*/  IMAD.MOV.U32 R4, RZ, RZ, 0x1 ;  /* 0x00000001ff047424 */ /* 0x000fc600078e00ff */
[----:B------:R-:W-:Y:S01]  /*17c20*/  IMAD.MOV R2, RZ, RZ, -R3 ;  /* 0x000000ffff027224 */ /* 0x000fe200078e0a03 */
[----:B------:R-:W-:Y:S01]  /*17c30*/  PLOP3.LUT P0, PT, PT, PT, UP0, 0x40, 0x0 ;  /* 0x000000000000781c */ /* 0x000fe20003f0e808 */
[----:B------:R-:W-:Y:S01]  /*17c40*/  IMAD R5, R3, UR5, R12 ;  /* 0x0000000503057c24 */ /* 0x000fe2000f8e020c */
[----:B------:R-:W-:Y:S01]  /*17c50*/  PLOP3.LUT P1, PT, PT, PT, UP0, 0x40, 0x0 ;  /* 0x000000000000781c */ /* 0x000fe20003f2e808 */
[----:B------:R-:W-:Y:S01]  /*17c60*/  IMAD R13, R2, UR8, R13 ;  /* 0x00000008020d7c24 */ /* 0x000fe2000f8e020d */
[----:B------:R-:W-:Y:S01]  /*17c70*/  ULDC UR8, c[0x0][0x610] ;  /* 0x0001840000087ab9 */ /* 0x000fe20000000800 */
[----:B------:R-:W-:Y:S01]  /*17c80*/  LOP3.LUT R2, R11, UR4, RZ, 0xc0, !PT ;  /* 0x000000040b027c12 */ /* 0x000fe2000f8ec0ff */
[----:B------:R-:W-:Y:S01]  /*17c90*/  IMAD R8, R5, UR8, R8 ;  /* 0x0000000805087c24 */ /* 0x000fe2000f8e0208 */
[----:B------:R-:W-:-:S03]  /*17ca0*/  ULDC UR8, c[0x0][0x600] ;  /* 0x0001800000087ab9 */ /* 0x000fc60000000800 */
[----:B------:R-:W-:-:S05]  /*17cb0*/  IMAD R13, R13, UR8, R2 ;  /* 0x000000080d0d7c24 */ /* 0x000fca000f8e0202 */
[----:B------:R-:W-:Y:S02]  /*17cc0*/  SEL R2, R13, R8, P0 ;  /* 0x000000080d027207 */ /* 0x000fe40000000000 */
[----:B------:R-:W-:-:S07]  /*17cd0*/  SEL R3, R8, R13, P1 ;  /* 0x0000000d08037207 */ /* 0x000fce0000800000 */
.L_x_558:
[----:B------:R-:W-:Y:S05]  /*17ce0*/  BSYNC B1 ;  /* 0x0000000000017941 */ /* 0x000fea0003800000 */
.L_x_557:
[----:B------:R-:W-:-:S13]  /*17cf0*/  LOP3.LUT P0, RZ, R4, 0xff, RZ, 0xc0, !PT ;  /* 0x000000ff04ff7812 */ /* 0x000fda000780c0ff */
[----:B------:R-:W-:Y:S05]  /*17d00*/  @P0 BRA `(.L_x_561) ;  /* 0xfffffff400040947 */ /* 0x000fea000383ffff */
[----:B------:R-:W-:Y:S05]  /*17d10*/  BSYNC B0 ;  /* 0x0000000000007941 */ /* 0x000fea0003800000 */
.L_x_550:
[----:B------:R-:W-:-:S03]  /*17d20*/  UMOV UR8, 0xffffffff ;  /* 0xffffffff00087882 */ /* 0x000fc60000000000 */
[----:B------:R-:W-:Y:S05]  /*17d30*/  BRA.DIV UR8, `(.L_x_562) ;  /* 0x0000000208f47947 */ /* 0x000fea000b800000 */
[----:B------:R-:W-:-:S13]  /*17d40*/  ELECT P6, URZ, PT ;  /* 0x00000000003f782f */ /* 0x000fda00038c0000 */
.L_x_575:
[----:B------:R-:W-:Y:S04]  /*17d50*/  BSSY B0, `(.L_x_563) ;  /* 0x0000023000007945 */ /* 0x000fe80003800000 */
[----:B------:R-:W-:Y:S05]  /*17d60*/  @!P6 BRA `(.L_x_564) ;  /* 0x000000000084e947 */ /* 0x000fea0003800000 */
[----:B------:R-:W-:-:S04]  /*17d70*/  ULOP3.LUT UR8, UR40, 0x2, URZ, 0xfc, !UPT ;  /* 0x0000000228087892 */ /* 0x000fc8000f8efc3f */
[----:B------:R-:W-:-:S06]  /*17d80*/  UISETP.NE.AND UP0, UPT, UR8, 0x3, UPT ;  /* 0x000000030800788c */ /* 0x000fcc000bf05270 */
[----:B------:R-:W-:-:S13]  /*17d90*/  PLOP3.LUT P0, PT, PT, PT, UP0, 0x80, 0x0 ;  /* 0x000000000000781c */ /* 0x000fda0003f0f008 */
[----:B------:R-:W-:Y:S05]  /*17da0*/  @!P0 BRA `(.L_x_565) ;  /* 0x0000000000048947 */ /* 0x000fea0003800000 */
[----:B------:R-:W-:Y:S01]  /*17db0*/  BPT.TRAP 0x1 ;  /* 0x000000040000795c */ /* 0x000fe20000300000 */
.L_x_565:
[----:B------:R-:W0:Y:S01]  /*17dc0*/  S2R R3, SR_CgaCtaId ;  /* 0x0000000000037919 */ /* 0x000e220000008800 */
[----:B------:R-:W-:-:S04]  /*17dd0*/  MOV R0, 0x400 ;  /* 0x0000040000007802 */ /* 0x000fc80000000f00 */
[----:B0-----:R-:W-:Y:S02]  /*17de0*/  LEA R3, R3, R0, 0x18 ;  /* 0x0000000003037211 */ /* 0x001fe400078ec0ff */
[----:B------:R-:W-:-:S03]  /*17df0*/  SHF.L.U32 R0, R7, 0x1f, RZ ;  /* 0x0000001f07007819 */ /* 0x000fc600000006ff */
[----:B------:R-:W-:-:S04]  /*17e00*/  VIADD R3, R3, 0x18 ;  /* 0x0000001803037836 */ /* 0x000fc80000000000 */
[----:B------:R-:W-:-:S04]  /*17e10*/  IMAD R5, R6, 0x8, R3 ;  /* 0x0000000806057824 */ /* 0x000fc800078e0203 */
[----:B------:R-:W0:Y:S02]  /*17e20*/  SYNCS.PHASECHK.TRANS64.TRYWAIT P0, [R5+URZ], R0 ;  /* 0x00000000050075a7 */ /* 0x000e24000800017f */
[----:B0-----:R-:W-:Y:S05]  /*17e30*/  @!P0 BRA `(.L_x_566) ;  /* 0x0000000000d48947 */ /* 0x001fea0003800000 */
.L_x_576:
[----:B------:R-:W-:-:S05]  /*17e40*/  VIADD R6, R6, 0x1 ;  /* 0x0000000106067836 */ /* 0x000fca0000000000 */
[----:B------:R-:W-:-:S04]  /*17e50*/  ISETP.NE.AND P0, PT, R6, 0x3, PT ;  /* 0x000000030600780c */ /* 0x000fc80003f05270 */
[----:B0-----:R-:W-:Y:S02]  /*17e60*/  SEL R0, RZ, 0x1, P0 ;  /* 0x00000001ff007807 */ /* 0x001fe40000000000 */
[----:B------:R-:W-:Y:S02]  /*17e70*/  SEL R6, R6, RZ, P0 ;  /* 0x000000ff06067207 */ /* 0x000fe40000000000 */
[----:B------:R-:W-:Y:S02]  /*17e80*/  LOP3.LUT R7, R7, R0, RZ, 0x3c, !PT ;  /* 0x0000000007077212 */ /* 0x000fe400078e3cff */
[----:B------:R-:W-:Y:S02]  /*17e90*/  LEA R5, R6, R3, 0x3 ;  /* 0x0000000306057211 */ /* 0x000fe400078e18ff */
[----:B------:R-:W-:-:S04]  /*17ea0*/  SHF.L.U32 R0, R7, 0x1f, RZ ;  /* 0x0000001f07007819 */ /* 0x000fc800000006ff */
[----:B------:R-:W0:Y:S02]  /*17eb0*/  SYNCS.PHASECHK.TRANS64.TRYWAIT P0, [R5+URZ], R0 ;  /* 0x00000000050075a7 */ /* 0x000e24000800017f */
[----:B0-----:R-:W-:Y:S05]  /*17ec0*/  @!P0 BRA `(.L_x_567) ;  /* 0x0000000000c48947 */ /* 0x001fea0003800000 */
.L_x_577:
[----:B0-----:R-:W-:-:S05]  /*17ed0*/  VIADD R0, R6, 0x1 ;  /* 0x0000000106007836 */ /* 0x001fca0000000000 */
[----:B------:R-:W-:-:S04]  /*17ee0*/  ISETP.NE.AND P0, PT, R0, 0x3, PT ;  /* 0x000000030000780c */ /* 0x000fc80003f05270 */
[----:B------:R-:W-:Y:S02]  /*17ef0*/  SEL R2, RZ, 0x1, P0 ;  /* 0x00000001ff027807 */ /* 0x000fe40000000000 */
[----:B------:R-:W-:Y:S02]  /*17f00*/  SEL R0, R0, RZ, P0 ;  /* 0x000000ff00007207 */ /* 0x000fe40000000000 */
[----:B------:R-:W-:-:S03]  /*17f10*/  LOP3.LUT R2, R7, R2, RZ, 0x3c, !PT ;  /* 0x0000000207027212 */ /* 0x000fc600078e3cff */
[----:B------:R-:W-:Y:S01]  /*17f20*/  IMAD R3, R0, 0x8, R3 ;  /* 0x0000000800037824 */ /* 0x000fe200078e0203 */
[----:B------:R-:W-:-:S07]  /*17f30*/  SHF.L.U32 R0, R2, 0x1f, RZ ;  /* 0x0000001f02007819 */ /* 0x000fce00000006ff */
.L_x_568:
[----:B0-----:R0:W1:Y:S02]  /*17f40*/  SYNCS.PHASECHK.TRANS64.TRYWAIT P0, [R3+URZ], R0 ;  /* 0x00000000030075a7 */ /* 0x001064000800017f */
[----:B-1----:R-:W-:Y:S05]  /*17f50*/  @!P0 NANOSLEEP.SYNCS 0x989680 ;  /* 0x009896800000895d */ /* 0x002fea0003900000 */
[----:B------:R-:W1:Y:S02]  /*17f60*/  @!P0 SYNCS.PHASECHK.TRANS64 P0, [R3+URZ], R0 ;  /* 0x00000000030085a7 */ /* 0x000e64000800007f */
[----:B-1----:R-:W-:Y:S05]  /*17f70*/  @!P0 BRA `(.L_x_568) ;  /* 0xfffffffc00f08947 */ /* 0x002fea000383ffff */
.L_x_564:
[----:B------:R-:W-:Y:S05]  /*17f80*/  BSYNC B0 ;  /* 0x0000000000007941 */ /* 0x000fea0003800000 */
.L_x_563:
[----:B------:R-:W-:Y:S05]  /*17f90*/  EXIT ;  /* 0x000000000000794d */ /* 0x000fea0003800000 */
.L_x_21:
[----:B-1----:R1:W2:Y:S02]  /*17fa0*/  SYNCS.PHASECHK.TRANS64.TRYWAIT P1, [R4+URZ], R3 ;  /* 0x00000003040075a7 */ /* 0x0022a4000802017f */
[----:B--2---:R-:W-:Y:S05]  /*17fb0*/  @!P1 NANOSLEEP.SYNCS 0x989680 ;  /* 0x009896800000995d */ /* 0x004fea0003900000 */
[----:B------:R-:W2:Y:S02]  /*17fc0*/  @!P1 SYNCS.PHASECHK.TRANS64 P1, [R4+URZ], R3 ;  /* 0x00000003040095a7 */ /* 0x000ea4000802007f */
[----:B--2---:R-:W-:Y:S05]  /*17fd0*/  @!P1 BRA `(.L_x_21) ;  /* 0xfffffffc00f09947 */ /* 0x004fea000383ffff */
[----:B------:R-:W-:Y:S05]  /*17fe0*/  BRA `(.L_x_20) ;  /* 0xfffffe9400a07947 */ /* 0x000fea000383ffff */
.L_x_26:
[----:B-1----:R1:W2:Y:S02]  /*17ff0*/  SYNCS.PHASECHK.TRANS64.TRYWAIT P1, [R5+URZ], R6 ;  /* 0x00000006050075a7 */ /* 0x0022a4000802017f */
[----:B--2---:R-:W-:Y:S05]  /*18000*/  @!P1 NANOSLEEP.SYNCS 0x989680 ;  /* 0x009896800000995d */ /* 0x004fea0003900000 */
[----:B------:R-:W2:Y:S02]  /*18010*/  @!P1 SYNCS.PHASECHK.TRANS64 P1, [R5+URZ], R6 ;  /* 0x00000006050095a7 */ /* 0x000ea4000802007f */
[----:B--2---:R-:W-:Y:S05]  /*18020*/  @!P1 BRA `(.L_x_26) ;  /* 0xfffffffc00f09947 */ /* 0x004fea000383ffff */
[----:B------:R-:W-:Y:S05]  /*18030*/  BRA `(.L_x_25) ;  /* 0xfffffeac00007947 */ /* 0x000fea000383ffff */
.L_x_551:
[----:B------:R-:W-:Y:S01]  /*18040*/  BSSY B1, `(.L_x_569) ;  /* 0x0000006000017945 */ /* 0x000fe20003800000 */
[----:B------:R-:W-:-:S07]  /*18050*/  IMAD.MOV.U32 R15, RZ, RZ, -0x1 ;  /* 0xffffffffff0f7424 */ /* 0x000fce00078e00ff */
[----:B------:R-:W-:Y:S05]  /*18060*/  WARPSYNC.COLLECTIVE R15, `(.L_x_570) ;  /* 0x000000000f0c7348 */ /* 0x000fea0003c00000 */
[----:B------:R-:W-:Y:S02]  /*18070*/  ELECT P6, UR62, PT ;  /* 0x00000000003e782f */ /* 0x000fe400038c0000 */
[----:B------:R-:W-:Y:S01]  /*18080*/  MOV R14, UR62 ;  /* 0x0000003e000e7c02 */ /* 0x000fe20008000f00 */
[----:B------:R-:W-:Y:S10]  /*18090*/  ENDCOLLECTIVE ;  /* 0x000000000000791b */ /* 0x000ff40003800000 */
.L_x_570:
[----:B------:R-:W-:Y:S05]  /*180a0*/  BSYNC B1 ;  /* 0x0000000000017941 */ /* 0x000fea0003800000 */
.L_x_569:
[----:B------:R-:W-:Y:S05]  /*180b0*/  BRA `(.L_x_571) ;  /* 0xfffffff000247947 */ /* 0x000fea000383ffff */
.L_x_554:
[----:B0-----:R0:W2:Y:S02]  /*180c0*/  SYNCS.PHASECHK.TRANS64.TRYWAIT P0, [R8+URZ+0x18], R11 ;  /* 0x0000180b080075a7 */ /* 0x0010a4000800017f */
[----:B--2---:R-:W-:Y:S05]  /*180d0*/  @!P0 NANOSLEEP.SYNCS 0x989680 ;  /* 0x009896800000895d */ /* 0x004fea0003900000 */
[----:B------:R-:W2:Y:S02]  /*180e0*/  @!P0 SYNCS.PHASECHK.TRANS64 P0, [R8+URZ+0x18], R11 ;  /* 0x0000180b080085a7 */ /* 0x000ea4000800007f */
[----:B--2---:R-:W-:Y:S05]  /*180f0*/  @!P0 BRA `(.L_x_554) ;  /* 0xfffffffc00f08947 */ /* 0x004fea000383ffff */
[----:B------:R-:W-:Y:S05]  /*18100*/  BRA `(.L_x_572) ;  /* 0xfffffff000687947 */ /* 0x000fea000383ffff */
.L_x_562:
[----:B------:R-:W-:Y:S01]  /*18110*/  BSSY B0, `(.L_x_573) ;  /* 0x0000006000007945 */ /* 0x000fe20003800000 */
[----:B------:R-:W-:-:S07]  /*18120*/  IMAD.MOV.U32 R15, RZ, RZ, -0x1 ;  /* 0xffffffffff0f7424 */ /* 0x000fce00078e00ff */
[----:B------:R-:W-:Y:S05]  /*18130*/  WARPSYNC.COLLECTIVE R15, `(.L_x_574) ;  /* 0x000000000f0c7348 */ /* 0x000fea0003c00000 */
[----:B------:R-:W-:Y:S02]  /*18140*/  ELECT P6, UR62, PT ;  /* 0x00000000003e782f */ /* 0x000fe400038c0000 */
[----:B------:R-:W-:Y:S01]  /*18150*/  MOV R14, UR62 ;  /* 0x0000003e000e7c02 */ /* 0x000fe20008000f00 */
[----:B------:R-:W-:Y:S10]  /*18160*/  ENDCOLLECTIVE ;  /* 0x000000000000791b */ /* 0x000ff40003800000 */
.L_x_574:
[----:B------:R-:W-:Y:S05]  /*18170*/  BSYNC B0 ;  /* 0x0000000000007941 */ /* 0x000fea0003800000 */
.L_x_573:
[----:B------:R-:W-:Y:S05]  /*18180*/  BRA `(.L_x_575) ;  /* 0xfffffff800f07947 */ /* 0x000fea000383ffff */
.L_x_566:
[----:B0-----:R0:W1:Y:S02]  /*18190*/  SYNCS.PHASECHK.TRANS64.TRYWAIT P0, [R5+URZ], R0 ;  /* 0x00000000050075a7 */ /* 0x001064000800017f */
[----:B-1----:R-:W-:Y:S05]  /*181a0*/  @!P0 NANOSLEEP.SYNCS 0x989680 ;  /* 0x009896800000895d */ /* 0x002fea0003900000 */
[----:B------:R-:W1:Y:S02]  /*181b0*/  @!P0 SYNCS.PHASECHK.TRANS64 P0, [R5+URZ], R0 ;  /* 0x00000000050085a7 */ /* 0x000e64000800007f */
[----:B-1----:R-:W-:Y:S05]  /*181c0*/  @!P0 BRA `(.L_x_566) ;  /* 0xfffffffc00f08947 */ /* 0x002fea000383ffff */
[----:B------:R-:W-:Y:S05]  /*181d0*/  BRA `(.L_x_576) ;  /* 0xfffffffc00187947 */ /* 0x000fea000383ffff */
.L_x_567:
[----:B0-----:R0:W1:Y:S02]  /*181e0*/  SYNCS.PHASECHK.TRANS64.TRYWAIT P0, [R5+URZ], R0 ;  /* 0x00000000050075a7 */ /* 0x001064000800017f */
[----:B-1----:R-:W-:Y:S05]  /*181f0*/  @!P0 NANOSLEEP.SYNCS 0x989680 ;  /* 0x009896800000895d */ /* 0x002fea0003900000 */
[----:B------:R-:W1:Y:S02]  /*18200*/  @!P0 SYNCS.PHASECHK.TRANS64 P0, [R5+URZ], R0 ;  /* 0x00000000050085a7 */ /* 0x000e64000800007f */
[----:B-1----:R-:W-:Y:S05]  /*18210*/  @!P0 BRA `(.L_x_567) ;  /* 0xfffffffc00f08947 */ /* 0x002fea000383ffff */
[----:B------:R-:W-:Y:S05]  /*18220*/  BRA `(.L_x_577) ;  /* 0xfffffffc00287947 */ /* 0x000fea000383ffff */
.L_x_578:
[----:B------:R-:W-:-:S00]  /*18230*/  BRA `(.L_x_578) ;  /* 0xfffffffc00fc7947 */ /* 0x000fc0000383ffff */
[----:B------:R-:W-:-:S00]  /*18240*/  NOP ;  /* 0x0000000000007918 */ /* 0x000fc00000000000 */
        /* <DEDUP_REMOVED lines=11> */
.L_x_579:


//--------------------- .nv.global.init           --------------------------
	.section	.nv.global.init,"aw",@progbits
.nv.global.init:
	.type		$str$22,@object
	.size		$str$22,($str$23 - $str$22)
$str$22:
        /*0000*/ 	.byte	0x6b, 0x5f, 0x74, 0x69, 0x6c, 0x65, 0x5f, 0x63, 0x6f, 0x75, 0x6e, 0x74, 0x20, 0x3e, 0x3d, 0x20
        /*0010*/ 	.byte	0x31, 0x00
	.type		$str$23,@object
	.size		$str$23,(__unnamed_1 - $str$23)
$str$23:
        /*0012*/ 	.byte	0x2f, 0x74, 0x6d, 0x70, 0x2f, 0x63, 0x75, 0x74, 0x6c, 0x61, 0x73, 0x73, 0x5f, 0x73, 0x77, 0x65
        /*0022*/ 	.byte	0x65, 0x70, 0x5f, 0x73, 0x72, 0x63, 0x2f, 0x69, 0x6e, 0x63, 0x6c, 0x75, 0x64, 0x65, 0x2f, 0x63
        /*0032*/ 	.byte	0x75, 0x74, 0x6c, 0x61, 0x73, 0x73, 0x2f, 0x67, 0x65, 0x6d, 0x6d, 0x2f, 0x63, 0x6f, 0x6c, 0x6c
        /*0042*/ 	.byte	0x65, 0x63, 0x74, 0x69, 0x76, 0x65, 0x2f, 0x73, 0x6d, 0x39, 0x30, 0x5f, 0x6d, 0x6d, 0x61, 0x5f
        /*0052*/ 	.byte	0x74, 0x6d, 0x61, 0x5f, 0x67, 0x6d, 0x6d, 0x61, 0x5f, 0x73, 0x73, 0x5f, 0x77, 0x61, 0x72, 0x70
        /*0062*/ 	.byte	0x73, 0x70, 0x65, 0x63, 0x69, 0x61, 0x6c, 0x69, 0x7a, 0x65, 0x64, 0x2e, 0x68, 0x70, 0x70, 0x00
	.type		__unnamed_1,@object
	.size		__unnamed_1,(.L_0 - __unnamed_1)
__unnamed_1:
        /* <DEDUP_REMOVED lines=182> */
        /*0bd2*/ 	.byte	0x5d, 0x00
.L_0:


//--------------------- .nv.shared._ZN7cutlass13device_kernelINS_4gemm6kernel13GemmUniversalIN4cute5tupleIJiiiiEEENS1_10collective13CollectiveMmaINS1_34MainloopSm90TmaGmmaWarpSpecializedILi3ENS5_IJNS4_1CILi1EEENSA_ILi2EEESB_EEENS1_35KernelTmaWarpSpecializedCooperativeEEENS5_IJNSA_ILi256EEESG_NSA_ILi32EEEEEENS_10bfloat16_tENS5_IJlSB_lEEESJ_SK_NS4_8TiledMMAINS4_8MMA_AtomIJNS4_4SM904GMMA28MMA_64x256x16_F32BF16BF16_SSILNSO_5MajorE0ELSQ_0ELNSO_7ScaleInE1ELSR_1EEEEEENS4_6LayoutINS5_IJSC_SB_SB_EEENS5_IJSB_NSA_ILi0EEESW_EEEEENS5_IJNS4_10UnderscoreESZ_SZ_EEEEENS4_23SM90_TMA_LOAD_MULTICASTENS4_14ComposedLayoutINS4_7SwizzleILi2ELi4ELi3EEENS4_18smem_ptr_flag_bitsILi16EEENSU_INS5_IJNSA_ILi8EEESH_EEENS5_IJSH_SB_EEEEEEEvNS4_8identityENS4_13SM90_TMA_LOADES1C_vS1D_EENS_8epilogue10collective6detail29Sm90TmaWarpSpecializedAdapterINS1H_15DefaultEpilogueISJ_SK_SK_NS1G_6thread17LinearCombinationISJ_Li1EffLNS1L_9ScaleType4KindE0ELNS_15FloatRoundStyleE2ESJ_EENS1_15EpilogueDefaultEEEEEvvEEEEvNT_6ParamsE --------------------------
	.section	.nv.shared._ZN7cutlass13device_kernelINS_4gemm6kernel13GemmUniversalIN4cute5tupleIJiiiiEEENS1_10collective13CollectiveMmaINS1_34MainloopSm90TmaGmmaWarpSpecializedILi3ENS5_IJNS4_1CILi1EEENSA_ILi2EEESB_EEENS1_35KernelTmaWarpSpecializedCooperativeEEENS5_IJNSA_ILi256EEESG_NSA_ILi32EEEEEENS_10bfloat16_tENS5_IJlSB_lEEESJ_SK_NS4_8TiledMMAINS4_8MMA_AtomIJNS4_4SM904GMMA28MMA_64x256x16_F32BF16BF16_SSILNSO_5MajorE0ELSQ_0ELNSO_7ScaleInE1ELSR_1EEEEEENS4_6LayoutINS5_IJSC_SB_SB_EEENS5_IJSB_NSA_ILi0EEESW_EEEEENS5_IJNS4_10UnderscoreESZ_SZ_EEEEENS4_23SM90_TMA_LOAD_MULTICASTENS4_14ComposedLayoutINS4_7SwizzleILi2ELi4ELi3EEENS4_18smem_ptr_flag_bitsILi16EEENSU_INS5_IJNSA_ILi8EEESH_EEENS5_IJSH_SB_EEEEEEEvNS4_8identityENS4_13SM90_TMA_LOADES1C_vS1D_EENS_8epilogue10collective6detail29Sm90TmaWarpSpecializedAdapterINS1H_15DefaultEpilogueISJ_SK_SK_NS1G_6thread17LinearCombinationISJ_Li1EffLNS1L_9ScaleType4KindE0ELNS_15FloatRoundStyleE2ESJ_EENS1_15EpilogueDefaultEEEEEvvEEEEvNT_6ParamsE,"aw",@nobits
	.sectionflags	@""
	.align	16
	.zero		1024


//--------------------- .nv.shared.reserved.0     --------------------------
	.section	.nv.shared.reserved.0,"aw",@nobits
	.weak		__nv_reservedSMEM_offset_0_alias
	.size		__nv_reservedSMEM_offset_0_alias, 0, 0
	.other		__nv_reservedSMEM_offset_0_alias,@"STO_CUDA_RESERVED_SHARED STV_DEFAULT"
__nv_reservedSMEM_offset_0_alias:
	.zero		0


//--------------------- .nv.global                --------------------------
	.section	.nv.global,"aw",@nobits
.nv.global:
	.type		_ZN39_INTERNAL_d15a1871_4_k_cu_2a3836c3_28834cute1_E,@object
	.size		_ZN39_INTERNAL_d15a1871_4_k_cu_2a3836c3_28834cute1_E,(_ZN39_INTERNAL_d15a1871_4_k_cu_2a3836c3_28834cuda3std3__45__cpo6cbeginE - _ZN39_INTERNAL_d15a1871_4_k_cu_2a3836c3_28834cute1_E)
_ZN39_INTERNAL_d15a1871_4_k_cu_2a3836c3_28834cute1_E:
	.zero		1
	.type		_ZN39_INTERNAL_d15a1871_4_k_cu_2a3836c3_28834cuda3std3__45__cpo6cbeginE,@object
	.size		_ZN39_INTERNAL_d15a1871_4_k_cu_2a3836c3_28834cuda3std3__45__cpo6cbeginE,(_ZN39_INTERNAL_d15a1871_4_k_cu_2a3836c3_28834cuda3std3__48in_placeE - _ZN39_INTERNAL_d15a1871_4_k_cu_2a3836c3_28834cuda3std3__45__cpo6cbeginE)
_ZN39_INTERNAL_d15a1871_4_k_cu_2a3836c3_28834cuda3std3__45__cpo6cbeginE:
	.zero		1
	.type		_ZN39_INTERNAL_d15a1871_4_k_cu_2a3836c3_28834cuda3std3__48in_placeE,@object
	.size		_ZN39_INTERNAL_d15a1871_4_k_cu_2a3836c3_28834cuda3std3__48in_placeE,(_ZN39_INTERNAL_d15a1871_4_k_cu_2a3836c3_28834cuda3std6ranges3__45__cpo9iter_moveE - _ZN39_INTERNAL_d15a1871_4_k_cu_2a3836c3_28834cuda3std3__48in_placeE)
_ZN39_INTERNAL_d15a1871_4_k_cu_2a3836c3_28834cuda3std3__48in_placeE:
	.zero		1
	.type		_ZN39_INTERNAL_d15a1871_4_k_cu_2a3836c3_28834cuda3std6ranges3__45__cpo9iter_moveE,@object
	.size		_ZN39_INTERNAL_d15a1871_4_k_cu_2a3836c3_28834cuda3std6ranges3__45__cpo9iter_moveE,(_ZN39_INTERNAL_d15a1871_4_k_cu_2a3836c3_28834cuda3std3__45__cpo5beginE - _ZN39_INTERNAL_d15a1871_4_k_cu_2a3836c3_28834cuda3std6ranges3__45__cpo9iter_moveE)
_ZN39_INTERNAL_d15a1871_4_k_cu_2a3836c3_28834cuda3std6ranges3__45__cpo9iter_moveE:
	.zero		1
	.type		_ZN39_INTERNAL_d15a1871_4_k_cu_2a3836c3_28834cuda3std3__45__cpo5beginE,@object
	.size		_ZN39_INTERNAL_d15a1871_4_k_cu_2a3836c3_28834cuda3std3__45__cpo5beginE,(_ZN39_INTERNAL_d15a1871_4_k_cu_2a3836c3_28834cuda3std3__441_GLOBAL__N__d15a1871_4_k_cu_2a3836c3_28836ignoreE - _ZN39_INTERNAL_d15a1871_4_k_cu_2a3836c3_28834cuda3std3__45__cpo5beginE)
_ZN39_INTERNAL_d15a1871_4_k_cu_2a3836c3_28834cuda3std3__45__cpo5beginE:
	.zero		1
	.type		_ZN39_INTERNAL_d15a1871_4_k_cu_2a3836c3_28834cuda3std3__441_GLOBAL__N__d15a1871_4_k_cu_2a3836c3_28836ignoreE,@object
	.size		_ZN39_INTERNAL_d15a1871_4_k_cu_2a3836c3_28834cuda3std3__441_GLOBAL__N__d15a1871_4_k_cu_2a3836c3_28836ignoreE,(_ZN39_INTERNAL_d15a1871_4_k_cu_2a3836c3_28834cute7productE - _ZN39_INTERNAL_d15a1871_4_k_cu_2a3836c3_28834cuda3std3__441_GLOBAL__N__d15a1871_4_k_cu_2a3836c3_28836ignoreE)
_ZN39_INTERNAL_d15a1871_4_k_cu_2a3836c3_28834cuda3std3__441_GLOBAL__N__d15a1871_4_k_cu_2a3836c3_28836ignoreE:
	.zero		1
	.type		_ZN39_INTERNAL_d15a1871_4_k_cu_2a3836c3_28834cute7productE,@object
	.size		_ZN39_INTERNAL_d15a1871_4_k_cu_2a3836c3_28834cute7productE,(_ZN39_INTERNAL_d15a1871_4_k_cu_2a3836c3_28834cuda3std3__45__cpo3endE - _ZN39_INTERNAL_d15a1871_4_k_cu_2a3836c3_28834cute7productE)
_ZN39_INTERNAL_d15a1871_4_k_cu_2a3836c3_28834cute7productE:
	.zero		1
	.type		_ZN39_INTERNAL_d15a1871_4_k_cu_2a3836c3_28834cuda3std3__45__cpo3endE,@object
	.size		_ZN39_INTERNAL_d15a1871_4_k_cu_2a3836c3_28834cuda3std3__45__cpo3endE,(_ZN39_INTERNAL_d15a1871_4_k_cu_2a3836c3_28834cuda3std3__419piecewise_constructE - _ZN39_INTERNAL_d15a1871_4_k_cu_2a3836c3_28834cuda3std3__45__cpo3endE)
_ZN39_INTERNAL_d15a1871_4_k_cu_2a3836c3_28834cuda3std3__45__cpo3endE:
	.zero		1
	.type		_ZN39_INTERNAL_d15a1871_4_k_cu_2a3836c3_28834cuda3std3__419piecewise_constructE,@object
	.size		_ZN39_INTERNAL_d15a1871_4_k_cu_2a3836c3_28834cuda3std3__419piecewise_constructE,(_ZN39_INTERNAL_d15a1871_4_k_cu_2a3836c3_28834cuda3std3__45__cpo4cendE - _ZN39_INTERNAL_d15a1871_4_k_cu_2a3836c3_28834cuda3std3__419piecewise_constructE)
_ZN39_INTERNAL_d15a1871_4_k_cu_2a3836c3_28834cuda3std3__419piecewise_constructE:
	.zero		1
	.type		_ZN39_INTERNAL_d15a1871_4_k_cu_2a3836c3_28834cuda3std3__45__cpo4cendE,@object
	.size		_ZN39_INTERNAL_d15a1871_4_k_cu_2a3836c3_28834cuda3std3__45__cpo4cendE,(_ZN39_INTERNAL_d15a1871_4_k_cu_2a3836c3_28834cuda3std6ranges3__45__cpo4swapE - _ZN39_INTERNAL_d15a1871_4_k_cu_2a3836c3_28834cuda3std3__45__cpo4cendE)
_ZN39_INTERNAL_d15a1871_4_k_cu_2a3836c3_28834cuda3std3__45__cpo4cendE:
	.zero		1
	.type		_ZN39_INTERNAL_d15a1871_4_k_cu_2a3836c3_28834cuda3std6ranges3__45__cpo4swapE,@object
	.size		_ZN39_INTERNAL_d15a1871_4_k_cu_2a3836c3_28834cuda3std6ranges3__45__cpo4swapE,(.L_8 - _ZN39_INTERNAL_d15a1871_4_k_cu_2a3836c3_28834cuda3std6ranges3__45__cpo4swapE)
_ZN39_INTERNAL_d15a1871_4_k_cu_2a3836c3_28834cuda3std6ranges3__45__cpo4swapE:
	.zero		1
.L_8:


//--------------------- .nv.constant0._ZN7cutlass13device_kernelINS_4gemm6kernel13GemmUniversalIN4cute5tupleIJiiiiEEENS1_10collective13CollectiveMmaINS1_34MainloopSm90TmaGmmaWarpSpecializedILi3ENS5_IJNS4_1CILi1EEENSA_ILi2EEESB_EEENS1_35KernelTmaWarpSpecializedCooperativeEEENS5_IJNSA_ILi256EEESG_NSA_ILi32EEEEEENS_10bfloat16_tENS5_IJlSB_lEEESJ_SK_NS4_8TiledMMAINS4_8MMA_AtomIJNS4_4SM904GMMA28MMA_64x256x16_F32BF16BF16_SSILNSO_5MajorE0ELSQ_0ELNSO_7ScaleInE1ELSR_1EEEEEENS4_6LayoutINS5_IJSC_SB_SB_EEENS5_IJSB_NSA_ILi0EEESW_EEEEENS5_IJNS4_10UnderscoreESZ_SZ_EEEEENS4_23SM90_TMA_LOAD_MULTICASTENS4_14ComposedLayoutINS4_7SwizzleILi2ELi4ELi3EEENS4_18smem_ptr_flag_bitsILi16EEENSU_INS5_IJNSA_ILi8EEESH_EEENS5_IJSH_SB_EEEEEEEvNS4_8identityENS4_13SM90_TMA_LOADES1C_vS1D_EENS_8epilogue10collective6detail29Sm90TmaWarpSpecializedAdapterINS1H_15DefaultEpilogueISJ_SK_SK_NS1G_6thread17LinearCombinationISJ_Li1EffLNS1L_9ScaleType4KindE0ELNS_15FloatRoundStyleE2ESJ_EENS1_15EpilogueDefaultEEEEEvvEEEEvNT_6ParamsE --------------------------
	.section	.nv.constant0._ZN7cutlass13device_kernelINS_4gemm6kernel13GemmUniversalIN4cute5tupleIJiiiiEEENS1_10collective13CollectiveMmaINS1_34MainloopSm90TmaGmmaWarpSpecializedILi3ENS5_IJNS4_1CILi1EEENSA_ILi2EEESB_EEENS1_35KernelTmaWarpSpecializedCooperativeEEENS5_IJNSA_ILi256EEESG_NSA_ILi32EEEEEENS_10bfloat16_tENS5_IJlSB_lEEESJ_SK_NS4_8TiledMMAINS4_8MMA_AtomIJNS4_4SM904GMMA28MMA_64x256x16_F32BF16BF16_SSILNSO_5MajorE0ELSQ_0ELNSO_7ScaleInE1ELSR_1EEEEEENS4_6LayoutINS5_IJSC_SB_SB_EEENS5_IJSB_NSA_ILi0EEESW_EEEEENS5_IJNS4_10UnderscoreESZ_SZ_EEEEENS4_23SM90_TMA_LOAD_MULTICASTENS4_14ComposedLayoutINS4_7SwizzleILi2ELi4ELi3EEENS4_18smem_ptr_flag_bitsILi16EEENSU_INS5_IJNSA_ILi8EEESH_EEENS5_IJSH_SB_EEEEEEEvNS4_8identityENS4_13SM90_TMA_LOADES1C_vS1D_EENS_8epilogue10collective6detail29Sm90TmaWarpSpecializedAdapterINS1H_15DefaultEpilogueISJ_SK_SK_NS1G_6thread17LinearCombinationISJ_Li1EffLNS1L_9ScaleType4KindE0ELNS_15FloatRoundStyleE2ESJ_EENS1_15EpilogueDefaultEEEEEvvEEEEvNT_6ParamsE,"a",@progbits
	.sectionflags	@""
	.align	4
.nv.constant0._ZN7cutlass13device_kernelINS_4gemm6kernel13GemmUniversalIN4cute5tupleIJiiiiEEENS1_10collective13CollectiveMmaINS1_34MainloopSm90TmaGmmaWarpSpecializedILi3ENS5_IJNS4_1CILi1EEENSA_ILi2EEESB_EEENS1_35KernelTmaWarpSpecializedCooperativeEEENS5_IJNSA_ILi256EEESG_NSA_ILi32EEEEEENS_10bfloat16_tENS5_IJlSB_lEEESJ_SK_NS4_8TiledMMAINS4_8MMA_AtomIJNS4_4SM904GMMA28MMA_64x256x16_F32BF16BF16_SSILNSO_5MajorE0ELSQ_0ELNSO_7ScaleInE1ELSR_1EEEEEENS4_6LayoutINS5_IJSC_SB_SB_EEENS5_IJSB_NSA_ILi0EEESW_EEEEENS5_IJNS4_10UnderscoreESZ_SZ_EEEEENS4_23SM90_TMA_LOAD_MULTICASTENS4_14ComposedLayoutINS4_7SwizzleILi2ELi4ELi3EEENS4_18smem_ptr_flag_bitsILi16EEENSU_INS5_IJNSA_ILi8EEESH_EEENS5_IJSH_SB_EEEEEEEvNS4_8identityENS4_13SM90_TMA_LOADES1C_vS1D_EENS_8epilogue10collective6detail29Sm90TmaWarpSpecializedAdapterINS1H_15DefaultEpilogueISJ_SK_SK_NS1G_6thread17LinearCombinationISJ_Li1EffLNS1L_9ScaleType4KindE0ELNS_15FloatRoundStyleE2ESJ_EENS1_15EpilogueDefaultEEEEEvvEEEEvNT_6ParamsE:
	.zero		1664


//--------------------- SYMBOLS --------------------------

	.type		.nv.reservedSmem.offset0,@object
	.size		.nv.reservedSmem.offset0,0x4
	.type		__assertfail,@function
